	.target	sm_100a

	.elftype	@"ET_EXEC"


//--------------------- .note.nv.tkinfo           --------------------------
	.section	.note.nv.tkinfo,"",@"SHT_NOTE"
	.sectionflags	@"SHF_NOTE_NV_TKINFO"
	.tkinfo
        /*0018*/ 	.word	0x00000002
        /*0030*/ 	.string	""
        /*0030*/ 	.string	"ptxas"
        /*0030*/ 	.string	"Cuda compilation tools, release 13.0, V13.0.88"
        /*0030*/ 	.string	"Build cuda_13.0.r13.0/compiler.36424714_0"
        /*0030*/ 	.string	"-arch sm_100a -m 64 "



//--------------------- .note.nv.cuinfo           --------------------------
	.section	.note.nv.cuinfo,"",@"SHT_NOTE"
	.sectionflags	@"SHF_NOTE_NV_CUINFO"
        /*0018*/ 	.short	0x0002
        /*001a*/ 	.short	0x0064
        /*001c*/ 	.short	0x0082
	.zero		2


//--------------------- .nv.info                  --------------------------
	.section	.nv.info,"",@"SHT_CUDA_INFO"
	.align	4


	//----- nvinfo : EIATTR_REGCOUNT
	.align		4
        /*0000*/ 	.byte	0x04, 0x2f
        /*0002*/ 	.short	(.L_19 - .L_18)
	.align		4
.L_18:
        /*0004*/ 	.word	index@(_ZN7cutlass13device_kernelINS_4gemm6kernel13GemmUniversalIN4cute5tupleIJiiiiEEENS1_10collective13CollectiveMmaINS1_35MainloopSm100TmaUmmaWarpSpecializedILi3ELi2ELi4ENS5_IJNS4_1CILi1EEENSA_ILi2EEESB_EEEEENS5_IJNSA_ILi64EEENSA_ILi256EEENSA_ILi32EEEEEENS_6half_tENS5_IJlSB_lEEESJ_SK_NS4_8TiledMMAINS4_8MMA_AtomIJNS4_20SM100_MMA_F16BF16_SSISJ_SJ_fLi64ELi256ELNS4_4UMMA5MajorE0ELSP_0ELNSO_7ScaleInE0ELSQ_0EEEEEENS4_6LayoutINS5_IJSB_SB_SB_EEENS5_IJNSA_ILi0EEESV_SV_EEEEENS5_IJNS4_10UnderscoreESY_SY_EEEEENS4_23SM90_TMA_LOAD_MULTICASTENS4_14ComposedLayoutINS4_7SwizzleILi2ELi4ELi3EEENS4_18smem_ptr_flag_bitsILi16EEENST_INS5_IJNSA_ILi8EEESH_EEENS5_IJSH_SB_EEEEEEEvNS4_8identityENS4_13SM90_TMA_LOADES1B_vS1C_EENS_8epilogue10collective18CollectiveEpilogueINS1F_23Sm100TmaWarpSpecializedILi4ELi2ELi32ELb1ELb0EEEJSI_NS5_IJNST_ISF_SB_EES1K_EEESJ_SK_SJ_SK_NS1F_6fusion15FusionCallbacksIS1J_NS1M_17LinearCombinationISJ_fSJ_fLNS_15FloatRoundStyleE2EEESI_S1L_JEEENS4_5SM1004TMEM4LOAD26SM100_TMEM_LOAD_16dp256b8xES1D_NS12_INS13_ILi3ELi4ELi3EEES16_NST_INS5_IJS17_SF_EEENS5_IJSF_SB_EEEEEEENS4_17SM75_U32x4_LDSM_NENS4_14SM90_TMA_STOREES20_NS4_17SM90_U32x4_STSM_NENS4_39AutoVectorizingCopyWithAssumedAlignmentILi128EEEEEEvvEEEEvNT_6ParamsE)
        /*0008*/ 	.word	0x0000007a


	//----- nvinfo : EIATTR_FRAME_SIZE
	.align		4
.L_19:
        /*000c*/ 	.byte	0x04, 0x11
        /*000e*/ 	.short	(.L_21 - .L_20)
	.align		4
.L_20:
        /*0010*/ 	.word	index@($__internal_2_$__cuda_sm10x_tcgen05_guardrail_trap_unallocated_columns_being_dealloced)
        /*0014*/ 	.word	0x00000000


	//----- nvinfo : EIATTR_FRAME_SIZE
	.align		4
.L_21:
        /*0018*/ 	.byte	0x04, 0x11
        /*001a*/ 	.short	(.L_23 - .L_22)
	.align		4
.L_22:
        /*001c*/ 	.word	index@($__internal_1_$__cuda_sm10x_tcgen05_guardrail_trap_phase_invalid_during_alloc)
        /*0020*/ 	.word	0x00000000


	//----- nvinfo : EIATTR_FRAME_SIZE
	.align		4
.L_23:
        /*0024*/ 	.byte	0x04, 0x11
        /*0026*/ 	.short	(.L_25 - .L_24)
	.align		4
.L_24:
        /*0028*/ 	.word	index@($__internal_0_$__cuda_sm10x_tcgen05_guardrail_trap_col_being_dealloced_not_returned_by_alloc)
        /*002c*/ 	.word	0x00000000


	//----- nvinfo : EIATTR_FRAME_SIZE
	.align		4
.L_25:
        /*0030*/ 	.byte	0x04, 0x11
        /*0032*/ 	.short	(.L_27 - .L_26)
	.align		4
.L_26:
        /*0034*/ 	.word	index@(_ZN7cutlass13device_kernelINS_4gemm6kernel13GemmUniversalIN4cute5tupleIJiiiiEEENS1_10collective13CollectiveMmaINS1_35MainloopSm100TmaUmmaWarpSpecializedILi3ELi2ELi4ENS5_IJNS4_1CILi1EEENSA_ILi2EEESB_EEEEENS5_IJNSA_ILi64EEENSA_ILi256EEENSA_ILi32EEEEEENS_6half_tENS5_IJlSB_lEEESJ_SK_NS4_8TiledMMAINS4_8MMA_AtomIJNS4_20SM100_MMA_F16BF16_SSISJ_SJ_fLi64ELi256ELNS4_4UMMA5MajorE0ELSP_0ELNSO_7ScaleInE0ELSQ_0EEEEEENS4_6LayoutINS5_IJSB_SB_SB_EEENS5_IJNSA_ILi0EEESV_SV_EEEEENS5_IJNS4_10UnderscoreESY_SY_EEEEENS4_23SM90_TMA_LOAD_MULTICASTENS4_14ComposedLayoutINS4_7SwizzleILi2ELi4ELi3EEENS4_18smem_ptr_flag_bitsILi16EEENST_INS5_IJNSA_ILi8EEESH_EEENS5_IJSH_SB_EEEEEEEvNS4_8identityENS4_13SM90_TMA_LOADES1B_vS1C_EENS_8epilogue10collective18CollectiveEpilogueINS1F_23Sm100TmaWarpSpecializedILi4ELi2ELi32ELb1ELb0EEEJSI_NS5_IJNST_ISF_SB_EES1K_EEESJ_SK_SJ_SK_NS1F_6fusion15FusionCallbacksIS1J_NS1M_17LinearCombinationISJ_fSJ_fLNS_15FloatRoundStyleE2EEESI_S1L_JEEENS4_5SM1004TMEM4LOAD26SM100_TMEM_LOAD_16dp256b8xES1D_NS12_INS13_ILi3ELi4ELi3EEES16_NST_INS5_IJS17_SF_EEENS5_IJSF_SB_EEEEEEENS4_17SM75_U32x4_LDSM_NENS4_14SM90_TMA_STOREES20_NS4_17SM90_U32x4_STSM_NENS4_39AutoVectorizingCopyWithAssumedAlignmentILi128EEEEEEvvEEEEvNT_6ParamsE)
        /*0038*/ 	.word	0x00000000


	//----- nvinfo : EIATTR_MIN_STACK_SIZE
	.align		4
.L_27:
        /*003c*/ 	.byte	0x04, 0x12
        /*003e*/ 	.short	(.L_29 - .L_28)
	.align		4
.L_28:
        /*0040*/ 	.word	index@(_ZN7cutlass13device_kernelINS_4gemm6kernel13GemmUniversalIN4cute5tupleIJiiiiEEENS1_10collective13CollectiveMmaINS1_35MainloopSm100TmaUmmaWarpSpecializedILi3ELi2ELi4ENS5_IJNS4_1CILi1EEENSA_ILi2EEESB_EEEEENS5_IJNSA_ILi64EEENSA_ILi256EEENSA_ILi32EEEEEENS_6half_tENS5_IJlSB_lEEESJ_SK_NS4_8TiledMMAINS4_8MMA_AtomIJNS4_20SM100_MMA_F16BF16_SSISJ_SJ_fLi64ELi256ELNS4_4UMMA5MajorE0ELSP_0ELNSO_7ScaleInE0ELSQ_0EEEEEENS4_6LayoutINS5_IJSB_SB_SB_EEENS5_IJNSA_ILi0EEESV_SV_EEEEENS5_IJNS4_10UnderscoreESY_SY_EEEEENS4_23SM90_TMA_LOAD_MULTICASTENS4_14ComposedLayoutINS4_7SwizzleILi2ELi4ELi3EEENS4_18smem_ptr_flag_bitsILi16EEENST_INS5_IJNSA_ILi8EEESH_EEENS5_IJSH_SB_EEEEEEEvNS4_8identityENS4_13SM90_TMA_LOADES1B_vS1C_EENS_8epilogue10collective18CollectiveEpilogueINS1F_23Sm100TmaWarpSpecializedILi4ELi2ELi32ELb1ELb0EEEJSI_NS5_IJNST_ISF_SB_EES1K_EEESJ_SK_SJ_SK_NS1F_6fusion15FusionCallbacksIS1J_NS1M_17LinearCombinationISJ_fSJ_fLNS_15FloatRoundStyleE2EEESI_S1L_JEEENS4_5SM1004TMEM4LOAD26SM100_TMEM_LOAD_16dp256b8xES1D_NS12_INS13_ILi3ELi4ELi3EEES16_NST_INS5_IJS17_SF_EEENS5_IJSF_SB_EEEEEEENS4_17SM75_U32x4_LDSM_NENS4_14SM90_TMA_STOREES20_NS4_17SM90_U32x4_STSM_NENS4_39AutoVectorizingCopyWithAssumedAlignmentILi128EEEEEEvvEEEEvNT_6ParamsE)
        /*0044*/ 	.word	0x00000000
.L_29:


//--------------------- .nv.compat                --------------------------
	.section	.nv.compat,"",@"SHT_CUDA_COMPAT_INFO"
	.align	4
        /*0000*/ 	.byte	0x02, 0x09, 0x01, 0x00, 0x02, 0x02, 0x02, 0x00, 0x02, 0x05, 0x05, 0x00, 0x03, 0x07, 0x01, 0x01
        /*0010*/ 	.byte	0x02, 0x03, 0x01, 0x00, 0x02, 0x06, 0x01, 0x00, 0x04, 0x0b, 0x08, 0x00, 0x09, 0x00, 0x00, 0x00
        /*0020*/ 	.byte	0x00, 0x00, 0x00, 0x00


//--------------------- .nv.info._ZN7cutlass13device_kernelINS_4gemm6kernel13GemmUniversalIN4cute5tupleIJiiiiEEENS1_10collective13CollectiveMmaINS1_35MainloopSm100TmaUmmaWarpSpecializedILi3ELi2ELi4ENS5_IJNS4_1CILi1EEENSA_ILi2EEESB_EEEEENS5_IJNSA_ILi64EEENSA_ILi256EEENSA_ILi32EEEEEENS_6half_tENS5_IJlSB_lEEESJ_SK_NS4_8TiledMMAINS4_8MMA_AtomIJNS4_20SM100_MMA_F16BF16_SSISJ_SJ_fLi64ELi256ELNS4_4UMMA5MajorE0ELSP_0ELNSO_7ScaleInE0ELSQ_0EEEEEENS4_6LayoutINS5_IJSB_SB_SB_EEENS5_IJNSA_ILi0EEESV_SV_EEEEENS5_IJNS4_10UnderscoreESY_SY_EEEEENS4_23SM90_TMA_LOAD_MULTICASTENS4_14ComposedLayoutINS4_7SwizzleILi2ELi4ELi3EEENS4_18smem_ptr_flag_bitsILi16EEENST_INS5_IJNSA_ILi8EEESH_EEENS5_IJSH_SB_EEEEEEEvNS4_8identityENS4_13SM90_TMA_LOADES1B_vS1C_EENS_8epilogue10collective18CollectiveEpilogueINS1F_23Sm100TmaWarpSpecializedILi4ELi2ELi32ELb1ELb0EEEJSI_NS5_IJNST_ISF_SB_EES1K_EEESJ_SK_SJ_SK_NS1F_6fusion15FusionCallbacksIS1J_NS1M_17LinearCombinationISJ_fSJ_fLNS_15FloatRoundStyleE2EEESI_S1L_JEEENS4_5SM1004TMEM4LOAD26SM100_TMEM_LOAD_16dp256b8xES1D_NS12_INS13_ILi3ELi4ELi3EEES16_NST_INS5_IJS17_SF_EEENS5_IJSF_SB_EEEEEEENS4_17SM75_U32x4_LDSM_NENS4_14SM90_TMA_STOREES20_NS4_17SM90_U32x4_STSM_NENS4_39AutoVectorizingCopyWithAssumedAlignmentILi128EEEEEEvvEEEEvNT_6ParamsE --------------------------
	.section	.nv.info._ZN7cutlass13device_kernelINS_4gemm6kernel13GemmUniversalIN4cute5tupleIJiiiiEEENS1_10collective13CollectiveMmaINS1_35MainloopSm100TmaUmmaWarpSpecializedILi3ELi2ELi4ENS5_IJNS4_1CILi1EEENSA_ILi2EEESB_EEEEENS5_IJNSA_ILi64EEENSA_ILi256EEENSA_ILi32EEEEEENS_6half_tENS5_IJlSB_lEEESJ_SK_NS4_8TiledMMAINS4_8MMA_AtomIJNS4_20SM100_MMA_F16BF16_SSISJ_SJ_fLi64ELi256ELNS4_4UMMA5MajorE0ELSP_0ELNSO_7ScaleInE0ELSQ_0EEEEEENS4_6LayoutINS5_IJSB_SB_SB_EEENS5_IJNSA_ILi0EEESV_SV_EEEEENS5_IJNS4_10UnderscoreESY_SY_EEEEENS4_23SM90_TMA_LOAD_MULTICASTENS4_14ComposedLayoutINS4_7SwizzleILi2ELi4ELi3EEENS4_18smem_ptr_flag_bitsILi16EEENST_INS5_IJNSA_ILi8EEESH_EEENS5_IJSH_SB_EEEEEEEvNS4_8identityENS4_13SM90_TMA_LOADES1B_vS1C_EENS_8epilogue10collective18CollectiveEpilogueINS1F_23Sm100TmaWarpSpecializedILi4ELi2ELi32ELb1ELb0EEEJSI_NS5_IJNST_ISF_SB_EES1K_EEESJ_SK_SJ_SK_NS1F_6fusion15FusionCallbacksIS1J_NS1M_17LinearCombinationISJ_fSJ_fLNS_15FloatRoundStyleE2EEESI_S1L_JEEENS4_5SM1004TMEM4LOAD26SM100_TMEM_LOAD_16dp256b8xES1D_NS12_INS13_ILi3ELi4ELi3EEES16_NST_INS5_IJS17_SF_EEENS5_IJSF_SB_EEEEEEENS4_17SM75_U32x4_LDSM_NENS4_14SM90_TMA_STOREES20_NS4_17SM90_U32x4_STSM_NENS4_39AutoVectorizingCopyWithAssumedAlignmentILi128EEEEEEvvEEEEvNT_6ParamsE,"",@"SHT_CUDA_INFO"
	.sectionflags	@""
	.align	4


	//----- nvinfo : EIATTR_CUDA_API_VERSION
	.align		4
        /*0000*/ 	.byte	0x04, 0x37
        /*0002*/ 	.short	(.L_31 - .L_30)
.L_30:
        /*0004*/ 	.word	0x00000082


	//----- nvinfo : EIATTR_KPARAM_INFO
	.align		4
.L_31:
        /*0008*/ 	.byte	0x04, 0x17
        /*000a*/ 	.short	(.L_33 - .L_32)
.L_32:
        /*000c*/ 	.word	0x00000000
        /*0010*/ 	.short	0x0000
        /*0012*/ 	.short	0x0000
        /*0014*/ 	.byte	0x00, 0xf0, 0x01, 0x20


	//----- nvinfo : EIATTR_AT_ENTRY_FRAGMENTS
	.align		4
.L_33:
        /*0018*/ 	.byte	0x04, 0x4f
        /*001a*/ 	.short	(.L_35 - .L_34)


	//   ....[0]....
.L_34:
        /*001c*/ 	.word	0x00000006


	//----- nvinfo : EIATTR_RESERVED_SMEM_USED
	.align		4
.L_35:
        /*0020*/ 	.byte	0x01, 0x41
	.zero		2


	//----- nvinfo : EIATTR_SPARSE_MMA_MASK
	.align		4
        /*0024*/ 	.byte	0x03, 0x50
        /*0026*/ 	.short	0x0000


	//----- nvinfo : EIATTR_TCGEN05_1CTA_USED
	.align		4
        /*0028*/ 	.byte	0x01, 0x51
	.zero		2


	//----- nvinfo : EIATTR_MAXREG_COUNT
	.align		4
        /*002c*/ 	.byte	0x03, 0x1b
        /*002e*/ 	.short	0x00ff


	//----- nvinfo : EIATTR_NUM_BARRIERS
	.align		4
        /*0030*/ 	.byte	0x02, 0x4c
        /*0032*/ 	.byte	0x07
	.zero		1


	//----- nvinfo : EIATTR_EXTERNS
	.align		4
        /*0034*/ 	.byte	0x04, 0x0f
        /*0036*/ 	.short	(.L_37 - .L_36)


	//   ....[0]....
	.align		4
.L_36:
        /*0038*/ 	.word	index@(__assertfail)


	//----- nvinfo : EIATTR_MERCURY_ISA_VERSION
	.align		4
.L_37:
        /*003c*/ 	.byte	0x03, 0x5f
        /*003e*/ 	.short	0x0101


	//----- nvinfo : EIATTR_INT_WARP_WIDE_INSTR_OFFSETS
	.align		4
        /*0040*/ 	.byte	0x04, 0x31
        /*0042*/ 	.short	(.L_39 - .L_38)


	//   ....[0]....
.L_38:
        /*0044*/ 	.word	0x00003bb0


	//   ....[1]....
        /*0048*/ 	.word	0x00003bd0


	//   ....[2]....
        /*004c*/ 	.word	0x00003c00


	//   ....[3]....
        /*0050*/ 	.word	0x00004780


	//   ....[4]....
        /*0054*/ 	.word	0x000047f0


	//   ....[5]....
        /*0058*/ 	.word	0x000048c0


	//   ....[6]....
        /*005c*/ 	.word	0x00004940


	//   ....[7]....
        /*0060*/ 	.word	0x00004a30


	//   ....[8]....
        /*0064*/ 	.word	0x00004ab0


	//   ....[9]....
        /*0068*/ 	.word	0x00004b90


	//   ....[10]....
        /*006c*/ 	.word	0x00004c40


	//----- nvinfo : EIATTR_COOP_GROUP_MASK_REGIDS
	.align		4
.L_39:
        /*0070*/ 	.byte	0x04, 0x29
        /*0072*/ 	.short	(.L_41 - .L_40)


	//   ....[0]....
.L_40:
        /*0074*/ 	.word	0xffffffff


	//   ....[1]....
        /*0078*/ 	.word	0xffffffff


	//   ....[2]....
        /*007c*/ 	.word	0xffffffff


	//   ....[3]....
        /*0080*/ 	.word	0xffffffff


	//   ....[4]....
        /*0084*/ 	.word	0xffffffff


	//   ....[5]....
        /*0088*/ 	.word	0xffffffff


	//   ....[6]....
        /*008c*/ 	.word	0xffffffff


	//   ....[7]....
        /*0090*/ 	.word	0xffffffff


	//   ....[8]....
        /*0094*/ 	.word	0xffffffff


	//   ....[9]....
        /*0098*/ 	.word	0xffffffff


	//   ....[10]....
        /*009c*/ 	.word	0xffffffff


	//   ....[11]....
        /*00a0*/ 	.word	0xffffffff


	//   ....[12]....
        /*00a4*/ 	.word	0xffffffff


	//   ....[13]....
        /*00a8*/ 	.word	0xffffffff


	//----- nvinfo : EIATTR_COOP_GROUP_INSTR_OFFSETS
	.align		4
.L_41:
        /*00ac*/ 	.byte	0x04, 0x28
        /*00ae*/ 	.short	(.L_43 - .L_42)


	//   ....[0]....
.L_42:
        /*00b0*/ 	.word	0x00000080


	//   ....[1]....
        /*00b4*/ 	.word	0x000004f0


	//   ....[2]....
        /*00b8*/ 	.word	0x00000680


	//   ....[3]....
        /*00bc*/ 	.word	0x00000820


	//   ....[4]....
        /*00c0*/ 	.word	0x00000920


	//   ....[5]....
        /*00c4*/ 	.word	0x00000a90


	//   ....[6]....
        /*00c8*/ 	.word	0x00000c30


	//   ....[7]....
        /*00cc*/ 	.word	0x00000de0


	//   ....[8]....
        /*00d0*/ 	.word	0x00002020


	//   ....[9]....
        /*00d4*/ 	.word	0x00002e80


	//   ....[10]....
        /*00d8*/ 	.word	0x00003090


	//   ....[11]....
        /*00dc*/ 	.word	0x000030c0


	//   ....[12]....
        /*00e0*/ 	.word	0x00003a90


	//   ....[13]....
        /*00e4*/ 	.word	0x00003cc0


	//----- nvinfo : EIATTR_VRC_CTA_INIT_COUNT
	.align		4
.L_43:
        /*00e8*/ 	.byte	0x02, 0x4a
        /*00ea*/ 	.byte	0x80
	.zero		1


	//----- nvinfo : EIATTR_SYSCALL_OFFSETS
	.align		4
        /*00ec*/ 	.byte	0x04, 0x46
        /*00ee*/ 	.short	(.L_45 - .L_44)


	//   ....[0]....
.L_44:
        /*00f0*/ 	.word	0x000058d0


	//   ....[1]....
        /*00f4*/ 	.word	0x000059c0


	//   ....[2]....
        /*00f8*/ 	.word	0x00006230


	//   ....[3]....
        /*00fc*/ 	.word	0x00006ef0


	//   ....[4]....
        /*0100*/ 	.word	0x00007b60


	//   ....[5]....
        /*0104*/ 	.word	0x000087c0


	//----- nvinfo : EIATTR_MBARRIER_INSTR_OFFSETS
	.align		4
.L_45:
        /*0108*/ 	.byte	0x04, 0x39
        /*010a*/ 	.short	(.L_47 - .L_46)


	//   ....[0]....
.L_46:
        /*010c*/ 	.word	0x00000610
        /*0110*/ 	.word	0x000000ff
        /*0114*/ 	.word	0x00000000
        /*0118*/ 	.short	0x0100
        /*011a*/ 	.byte	0x04
	.zero		1


	//   ....[1]....
        /*011c*/ 	.word	0x00000620
        /*0120*/ 	.word	0x000000ff
        /*0124*/ 	.word	0x00000018
        /*0128*/ 	.short	0x0100
        /*012a*/ 	.byte	0x04
	.zero		1


	//   ....[2]....
        /*012c*/ 	.word	0x00000630
        /*0130*/ 	.word	0x000000ff
        /*0134*/ 	.word	0x00000008
        /*0138*/ 	.short	0x0100
        /*013a*/ 	.byte	0x04
	.zero		1


	//   ....[3]....
        /*013c*/ 	.word	0x00000640
        /*0140*/ 	.word	0x000000ff
        /*0144*/ 	.word	0x00000020
        /*0148*/ 	.short	0x0100
        /*014a*/ 	.byte	0x04
	.zero		1


	//   ....[4]....
        /*014c*/ 	.word	0x00000650
        /*0150*/ 	.word	0x000000ff
        /*0154*/ 	.word	0x00000010
        /*0158*/ 	.short	0x0100
        /*015a*/ 	.byte	0x04
	.zero		1


	//   ....[5]....
        /*015c*/ 	.word	0x00000660
        /*0160*/ 	.word	0x000000ff
        /*0164*/ 	.word	0x00000028
        /*0168*/ 	.short	0x0100
        /*016a*/ 	.byte	0x04
	.zero		1


	//   ....[6]....
        /*016c*/ 	.word	0x00000790
        /*0170*/ 	.word	0x000000ff
        /*0174*/ 	.word	0x00000030
        /*0178*/ 	.short	0x0100
        /*017a*/ 	.byte	0x04
	.zero		1


	//   ....[7]....
        /*017c*/ 	.word	0x000007a0
        /*0180*/ 	.word	0x000000ff
        /*0184*/ 	.word	0x00000050
        /*0188*/ 	.short	0x0100
        /*018a*/ 	.byte	0x04
	.zero		1


	//   ....[8]....
        /*018c*/ 	.word	0x000007b0
        /*0190*/ 	.word	0x000000ff
        /*0194*/ 	.word	0x00000038
        /*0198*/ 	.short	0x0100
        /*019a*/ 	.byte	0x04
	.zero		1


	//   ....[9]....
        /*019c*/ 	.word	0x000007c0
        /*01a0*/ 	.word	0x000000ff
        /*01a4*/ 	.word	0x00000058
        /*01a8*/ 	.short	0x0100
        /*01aa*/ 	.byte	0x04
	.zero		1


	//   ....[10]....
        /*01ac*/ 	.word	0x000007d0
        /*01b0*/ 	.word	0x000000ff
        /*01b4*/ 	.word	0x00000040
        /*01b8*/ 	.short	0x0100
        /*01ba*/ 	.byte	0x04
	.zero		1


	//   ....[11]....
        /*01bc*/ 	.word	0x000007e0
        /*01c0*/ 	.word	0x000000ff
        /*01c4*/ 	.word	0x00000060
        /*01c8*/ 	.short	0x0100
        /*01ca*/ 	.byte	0x04
	.zero		1


	//   ....[12]....
        /*01cc*/ 	.word	0x000007f0
        /*01d0*/ 	.word	0x000000ff
        /*01d4*/ 	.word	0x00000048
        /*01d8*/ 	.short	0x0100
        /*01da*/ 	.byte	0x04
	.zero		1


	//   ....[13]....
        /*01dc*/ 	.word	0x00000800
        /*01e0*/ 	.word	0x000000ff
        /*01e4*/ 	.word	0x00000068
        /*01e8*/ 	.short	0x0100
        /*01ea*/ 	.byte	0x04
	.zero		1


	//   ....[14]....
        /*01ec*/ 	.word	0x000008f0
        /*01f0*/ 	.word	0x000000ff
        /*01f4*/ 	.word	0x00000070
        /*01f8*/ 	.short	0x0100
        /*01fa*/ 	.byte	0x06
	.zero		1


	//   ....[15]....
        /*01fc*/ 	.word	0x00000900
        /*0200*/ 	.word	0x000000ff
        /*0204*/ 	.word	0x00000078
        /*0208*/ 	.short	0x0100
        /*020a*/ 	.byte	0x06
	.zero		1


	//   ....[16]....
        /*020c*/ 	.word	0x00000a40
        /*0210*/ 	.word	0x000000ff
        /*0214*/ 	.word	0x00000080
        /*0218*/ 	.short	0x0100
        /*021a*/ 	.byte	0x06
	.zero		1


	//   ....[17]....
        /*021c*/ 	.word	0x00000a50
        /*0220*/ 	.word	0x000000ff
        /*0224*/ 	.word	0x00000090
        /*0228*/ 	.short	0x0100
        /*022a*/ 	.byte	0x06
	.zero		1


	//   ....[18]....
        /*022c*/ 	.word	0x00000a60
        /*0230*/ 	.word	0x000000ff
        /*0234*/ 	.word	0x00000088
        /*0238*/ 	.short	0x0100
        /*023a*/ 	.byte	0x06
	.zero		1


	//   ....[19]....
        /*023c*/ 	.word	0x00000a70
        /*0240*/ 	.word	0x000000ff
        /*0244*/ 	.word	0x00000098
        /*0248*/ 	.short	0x0100
        /*024a*/ 	.byte	0x06
	.zero		1


	//   ....[20]....
        /*024c*/ 	.word	0x00000ba0
        /*0250*/ 	.word	0x000000ff
        /*0254*/ 	.word	0x000000a0
        /*0258*/ 	.short	0x0100
        /*025a*/ 	.byte	0x04
	.zero		1


	//   ....[21]....
        /*025c*/ 	.word	0x00000bb0
        /*0260*/ 	.word	0x000000ff
        /*0264*/ 	.word	0x000000c0
        /*0268*/ 	.short	0x0100
        /*026a*/ 	.byte	0x04
	.zero		1


	//   ....[22]....
        /*026c*/ 	.word	0x00000bc0
        /*0270*/ 	.word	0x000000ff
        /*0274*/ 	.word	0x000000a8
        /*0278*/ 	.short	0x0100
        /*027a*/ 	.byte	0x04
	.zero		1


	//   ....[23]....
        /*027c*/ 	.word	0x00000bd0
        /*0280*/ 	.word	0x000000ff
        /*0284*/ 	.word	0x000000c8
        /*0288*/ 	.short	0x0100
        /*028a*/ 	.byte	0x04
	.zero		1


	//   ....[24]....
        /*028c*/ 	.word	0x00000be0
        /*0290*/ 	.word	0x000000ff
        /*0294*/ 	.word	0x000000b0
        /*0298*/ 	.short	0x0100
        /*029a*/ 	.byte	0x04
	.zero		1


	//   ....[25]....
        /*029c*/ 	.word	0x00000bf0
        /*02a0*/ 	.word	0x000000ff
        /*02a4*/ 	.word	0x000000d0
        /*02a8*/ 	.short	0x0100
        /*02aa*/ 	.byte	0x04
	.zero		1


	//   ....[26]....
        /*02ac*/ 	.word	0x00000c00
        /*02b0*/ 	.word	0x000000ff
        /*02b4*/ 	.word	0x000000b8
        /*02b8*/ 	.short	0x0100
        /*02ba*/ 	.byte	0x04
	.zero		1


	//   ....[27]....
        /*02bc*/ 	.word	0x00000c10
        /*02c0*/ 	.word	0x000000ff
        /*02c4*/ 	.word	0x000000d8
        /*02c8*/ 	.short	0x0100
        /*02ca*/ 	.byte	0x04
	.zero		1


	//   ....[28]....
        /*02cc*/ 	.word	0x00000d00
        /*02d0*/ 	.word	0x000000ff
        /*02d4*/ 	.word	0x000000e0
        /*02d8*/ 	.short	0x0100
        /*02da*/ 	.byte	0x04
	.zero		1


	//   ....[29]....
        /*02dc*/ 	.word	0x00000d10
        /*02e0*/ 	.word	0x000000ff
        /*02e4*/ 	.word	0x000000f0
        /*02e8*/ 	.short	0x0100
        /*02ea*/ 	.byte	0x04
	.zero		1


	//   ....[30]....
        /*02ec*/ 	.word	0x00000d20
        /*02f0*/ 	.word	0x000000ff
        /*02f4*/ 	.word	0x000000e8
        /*02f8*/ 	.short	0x0100
        /*02fa*/ 	.byte	0x04
	.zero		1


	//   ....[31]....
        /*02fc*/ 	.word	0x00000d30
        /*0300*/ 	.word	0x000000ff
        /*0304*/ 	.word	0x000000f8
        /*0308*/ 	.short	0x0100
        /*030a*/ 	.byte	0x04
	.zero		1


	//   ....[32]....
        /*030c*/ 	.word	0x000018c0
        /*0310*/ 	.word	0x00000000
        /*0314*/ 	.word	0x000000f0
        /*0318*/ 	.short	0x010a
        /*031a*/ 	.byte	0xff
	.zero		1


	//   ....[33]....
        /*031c*/ 	.word	0x000018e0
        /*0320*/ 	.word	0x00000000
        /*0324*/ 	.word	0x000000e0
        /*0328*/ 	.short	0x0101
        /*032a*/ 	.byte	0xff
	.zero		1


	//   ....[34]....
        /*032c*/ 	.word	0x000019a0
        /*0330*/ 	.word	0x000000ff
        /*0334*/ 	.word	0x00000018
        /*0338*/ 	.short	0x010a
        /*033a*/ 	.byte	0x04
	.zero		1


	//   ....[35]....
        /*033c*/ 	.word	0x00001a20
        /*0340*/ 	.word	0x000000ff
        /*0344*/ 	.word	0x00000018
        /*0348*/ 	.short	0x010a
        /*034a*/ 	.byte	0x21
	.zero		1


	//   ....[36]....
        /*034c*/ 	.word	0x00001bb0
        /*0350*/ 	.word	0x000000ff
        /*0354*/ 	.word	0x00000018
        /*0358*/ 	.short	0x010a
        /*035a*/ 	.byte	0x08
	.zero		1


	//   ....[37]....
        /*035c*/ 	.word	0x00001ce0
        /*0360*/ 	.word	0x000000ff
        /*0364*/ 	.word	0x00000078
        /*0368*/ 	.short	0x0101
        /*036a*/ 	.byte	0x07
	.zero		1


	//   ....[38]....
        /*036c*/ 	.word	0x00001d00
        /*0370*/ 	.word	0x000000ff
        /*0374*/ 	.word	0x00000018
        /*0378*/ 	.short	0x010a
        /*037a*/ 	.byte	0x04
	.zero		1


	//   ....[39]....
        /*037c*/ 	.word	0x00001d80
        /*0380*/ 	.word	0x000000ff
        /*0384*/ 	.word	0x00000018
        /*0388*/ 	.short	0x010a
        /*038a*/ 	.byte	0x11
	.zero		1


	//   ....[40]....
        /*038c*/ 	.word	0x00001f10
        /*0390*/ 	.word	0x000000ff
        /*0394*/ 	.word	0x00000018
        /*0398*/ 	.short	0x010a
        /*039a*/ 	.byte	0x06
	.zero		1


	//   ....[41]....
        /*039c*/ 	.word	0x00002050
        /*03a0*/ 	.word	0x00000003
        /*03a4*/ 	.word	0x00000080
        /*03a8*/ 	.short	0x010a
        /*03aa*/ 	.byte	0xff
	.zero		1


	//   ....[42]....
        /*03ac*/ 	.word	0x000021a0
        /*03b0*/ 	.word	0x00000000
        /*03b4*/ 	.word	0x00000000
        /*03b8*/ 	.short	0x0101
        /*03ba*/ 	.byte	0xff
	.zero		1


	//   ....[43]....
        /*03bc*/ 	.word	0x00002760
        /*03c0*/ 	.word	0x000000ff
        /*03c4*/ 	.word	0x00000000
        /*03c8*/ 	.short	0x010a
        /*03ca*/ 	.byte	0x04
	.zero		1


	//   ....[44]....
        /*03cc*/ 	.word	0x000027f0
        /*03d0*/ 	.word	0x000000ff
        /*03d4*/ 	.word	0x00000000
        /*03d8*/ 	.short	0x010a
        /*03da*/ 	.byte	0x05
	.zero		1


	//   ....[45]....
        /*03dc*/ 	.word	0x00002890
        /*03e0*/ 	.word	0x00000000
        /*03e4*/ 	.word	0x00000000
        /*03e8*/ 	.short	0x010a
        /*03ea*/ 	.byte	0xff
	.zero		1


	//   ....[46]....
        /*03ec*/ 	.word	0x000029d0
        /*03f0*/ 	.word	0x00000002
        /*03f4*/ 	.word	0x000000e0
        /*03f8*/ 	.short	0x010a
        /*03fa*/ 	.byte	0xff
	.zero		1


	//   ....[47]....
        /*03fc*/ 	.word	0x00002a30
        /*0400*/ 	.word	0x00000004
        /*0404*/ 	.word	0x00000000
        /*0408*/ 	.short	0x0101
        /*040a*/ 	.byte	0xff
	.zero		1


	//   ....[48]....
        /*040c*/ 	.word	0x00002a50
        /*0410*/ 	.word	0x000000ff
        /*0414*/ 	.word	0x00000090
        /*0418*/ 	.short	0x010a
        /*041a*/ 	.byte	0x04
	.zero		1


	//   ....[49]....
        /*041c*/ 	.word	0x00002b70
        /*0420*/ 	.word	0x00000002
        /*0424*/ 	.word	0x00000080
        /*0428*/ 	.short	0x010a
        /*042a*/ 	.byte	0xff
	.zero		1


	//   ....[50]....
        /*042c*/ 	.word	0x00002c80
        /*0430*/ 	.word	0x00000002
        /*0434*/ 	.word	0x00000000
        /*0438*/ 	.short	0x0101
        /*043a*/ 	.byte	0xff
	.zero		1


	//   ....[51]....
        /*043c*/ 	.word	0x00002d10
        /*0440*/ 	.word	0x000000ff
        /*0444*/ 	.word	0x00000090
        /*0448*/ 	.short	0x0106
        /*044a*/ 	.byte	0x04
	.zero		1


	//   ....[52]....
        /*044c*/ 	.word	0x00002d30
        /*0450*/ 	.word	0x000000ff
        /*0454*/ 	.word	0x00000090
        /*0458*/ 	.short	0x010a
        /*045a*/ 	.byte	0x04
	.zero		1


	//   ....[53]....
        /*045c*/ 	.word	0x00002dc0
        /*0460*/ 	.word	0x000000ff
        /*0464*/ 	.word	0x00000090
        /*0468*/ 	.short	0x0106
        /*046a*/ 	.byte	0x07
	.zero		1


	//   ....[54]....
        /*046c*/ 	.word	0x00002e00
        /*0470*/ 	.word	0x00000000
        /*0474*/ 	.word	0x00000090
        /*0478*/ 	.short	0x010a
        /*047a*/ 	.byte	0xff
	.zero		1


	//   ....[55]....
        /*047c*/ 	.word	0x00003320
        /*0480*/ 	.word	0x00000000
        /*0484*/ 	.word	0x00000080
        /*0488*/ 	.short	0x010a
        /*048a*/ 	.byte	0xff
	.zero		1


	//   ....[56]....
        /*048c*/ 	.word	0x00003420
        /*0490*/ 	.word	0x00000003
        /*0494*/ 	.word	0x00000000
        /*0498*/ 	.short	0x0101
        /*049a*/ 	.byte	0xff
	.zero		1


	//   ....[57]....
        /*049c*/ 	.word	0x00003430
        /*04a0*/ 	.word	0x000000ff
        /*04a4*/ 	.word	0x00000000
        /*04a8*/ 	.short	0x010a
        /*04aa*/ 	.byte	0x04
	.zero		1


	//   ....[58]....
        /*04ac*/ 	.word	0x000034b0
        /*04b0*/ 	.word	0x000000ff
        /*04b4*/ 	.word	0x000000c0
        /*04b8*/ 	.short	0x010a
        /*04ba*/ 	.byte	0x17
	.zero		1


	//   ....[59]....
        /*04bc*/ 	.word	0x00003590
        /*04c0*/ 	.word	0x000000ff
        /*04c4*/ 	.word	0x00000000
        /*04c8*/ 	.short	0x010a
        /*04ca*/ 	.byte	0x05
	.zero		1


	//   ....[60]....
        /*04cc*/ 	.word	0x000036d0
        /*04d0*/ 	.word	0x000000ff
        /*04d4*/ 	.word	0x00000000
        /*04d8*/ 	.short	0x010a
        /*04da*/ 	.byte	0x04
	.zero		1


	//   ....[61]....
        /*04dc*/ 	.word	0x000038c0
        /*04e0*/ 	.word	0x000000ff
        /*04e4*/ 	.word	0x00000000
        /*04e8*/ 	.short	0x010a
        /*04ea*/ 	.byte	0x04
	.zero		1


	//   ....[62]....
        /*04ec*/ 	.word	0x00003950
        /*04f0*/ 	.word	0x000000ff
        /*04f4*/ 	.word	0x00000000
        /*04f8*/ 	.short	0x010a
        /*04fa*/ 	.byte	0x05
	.zero		1


	//   ....[63]....
        /*04fc*/ 	.word	0x000039e0
        /*0500*/ 	.word	0x000000ff
        /*0504*/ 	.word	0x00000000
        /*0508*/ 	.short	0x010a
        /*050a*/ 	.byte	0x05
	.zero		1


	//   ....[64]....
        /*050c*/ 	.word	0x00003a70
        /*0510*/ 	.word	0x000000ff
        /*0514*/ 	.word	0x00000000
        /*0518*/ 	.short	0x010a
        /*051a*/ 	.byte	0x04
	.zero		1


	//   ....[65]....
        /*051c*/ 	.word	0x00003f80
        /*0520*/ 	.word	0x0000000c
        /*0524*/ 	.word	0x00000080
        /*0528*/ 	.short	0x010a
        /*052a*/ 	.byte	0xff
	.zero		1


	//   ....[66]....
        /*052c*/ 	.word	0x000040f0
        /*0530*/ 	.word	0x00000000
        /*0534*/ 	.word	0x00000000
        /*0538*/ 	.short	0x0101
        /*053a*/ 	.byte	0xff
	.zero		1


	//   ....[67]....
        /*053c*/ 	.word	0x00004580
        /*0540*/ 	.word	0x000000ff
        /*0544*/ 	.word	0x00000078
        /*0548*/ 	.short	0x010a
        /*054a*/ 	.byte	0x15
	.zero		1


	//   ....[68]....
        /*054c*/ 	.word	0x00004700
        /*0550*/ 	.word	0x000000ff
        /*0554*/ 	.word	0x00000050
        /*0558*/ 	.short	0x010a
        /*055a*/ 	.byte	0x15
	.zero		1


	//   ....[69]....
        /*055c*/ 	.word	0x00004870
        /*0560*/ 	.word	0x000000ff
        /*0564*/ 	.word	0x00000030
        /*0568*/ 	.short	0x010b
        /*056a*/ 	.byte	0x15
	.zero		1


	//   ....[70]....
        /*056c*/ 	.word	0x00004880
        /*0570*/ 	.word	0x000000ff
        /*0574*/ 	.word	0x00000000
        /*0578*/ 	.short	0x0101
        /*057a*/ 	.byte	0x28
	.zero		1


	//   ....[71]....
        /*057c*/ 	.word	0x00004890
        /*0580*/ 	.word	0x000000ff
        /*0584*/ 	.word	0x00000058
        /*0588*/ 	.short	0x010a
        /*058a*/ 	.byte	0x15
	.zero		1


	//   ....[72]....
        /*058c*/ 	.word	0x000049e0
        /*0590*/ 	.word	0x000000ff
        /*0594*/ 	.word	0x00000038
        /*0598*/ 	.short	0x010b
        /*059a*/ 	.byte	0x15
	.zero		1


	//   ....[73]....
        /*059c*/ 	.word	0x000049f0
        /*05a0*/ 	.word	0x000000ff
        /*05a4*/ 	.word	0x00000000
        /*05a8*/ 	.short	0x0101
        /*05aa*/ 	.byte	0x27
	.zero		1


	//   ....[74]....
        /*05ac*/ 	.word	0x00004a00
        /*05b0*/ 	.word	0x000000ff
        /*05b4*/ 	.word	0x00000060
        /*05b8*/ 	.short	0x010a
        /*05ba*/ 	.byte	0x15
	.zero		1


	//   ....[75]....
        /*05bc*/ 	.word	0x00004b40
        /*05c0*/ 	.word	0x000000ff
        /*05c4*/ 	.word	0x00000040
        /*05c8*/ 	.short	0x010b
        /*05ca*/ 	.byte	0x15
	.zero		1


	//   ....[76]....
        /*05cc*/ 	.word	0x00004b50
        /*05d0*/ 	.word	0x000000ff
        /*05d4*/ 	.word	0x00000000
        /*05d8*/ 	.short	0x0101
        /*05da*/ 	.byte	0x26
	.zero		1


	//   ....[77]....
        /*05dc*/ 	.word	0x00004b60
        /*05e0*/ 	.word	0x000000ff
        /*05e4*/ 	.word	0x00000068
        /*05e8*/ 	.short	0x010a
        /*05ea*/ 	.byte	0x15
	.zero		1


	//   ....[78]....
        /*05ec*/ 	.word	0x00004d60
        /*05f0*/ 	.word	0x000000ff
        /*05f4*/ 	.word	0x00000048
        /*05f8*/ 	.short	0x010b
        /*05fa*/ 	.byte	0x15
	.zero		1


	//   ....[79]....
        /*05fc*/ 	.word	0x00004d70
        /*0600*/ 	.word	0x000000ff
        /*0604*/ 	.word	0x00000000
        /*0608*/ 	.short	0x0101
        /*060a*/ 	.byte	0x25
	.zero		1


	//   ....[80]....
        /*060c*/ 	.word	0x00004da0
        /*0610*/ 	.word	0x000000ff
        /*0614*/ 	.word	0x00000050
        /*0618*/ 	.short	0x010a
        /*061a*/ 	.byte	0x15
	.zero		1


	//   ....[81]....
        /*061c*/ 	.word	0x00004dc0
        /*0620*/ 	.word	0x000000ff
        /*0624*/ 	.word	0x00000058
        /*0628*/ 	.short	0x010a
        /*062a*/ 	.byte	0x15
	.zero		1


	//   ....[82]....
        /*062c*/ 	.word	0x00004de0
        /*0630*/ 	.word	0x000000ff
        /*0634*/ 	.word	0x00000060
        /*0638*/ 	.short	0x010a
        /*063a*/ 	.byte	0x15
	.zero		1


	//   ....[83]....
        /*063c*/ 	.word	0x00004e20
        /*0640*/ 	.word	0x00000000
        /*0644*/ 	.word	0x00000068
        /*0648*/ 	.short	0x010a
        /*064a*/ 	.byte	0xff
	.zero		1


	//   ....[84]....
        /*064c*/ 	.word	0x00005160
        /*0650*/ 	.word	0x00000003
        /*0654*/ 	.word	0x00000080
        /*0658*/ 	.short	0x010a
        /*065a*/ 	.byte	0xff
	.zero		1


	//   ....[85]....
        /*065c*/ 	.word	0x000052e0
        /*0660*/ 	.word	0x00000000
        /*0664*/ 	.word	0x00000000
        /*0668*/ 	.short	0x0101
        /*066a*/ 	.byte	0xff
	.zero		1


	//   ....[86]....
        /*066c*/ 	.word	0x00005e80
        /*0670*/ 	.word	0x000000ff
        /*0674*/ 	.word	0x00000030
        /*0678*/ 	.short	0x010a
        /*067a*/ 	.byte	0x2c
	.zero		1


	//   ....[87]....
        /*067c*/ 	.word	0x00005ef0
        /*0680*/ 	.word	0x00000062
        /*0684*/ 	.word	0x000000a0
        /*0688*/ 	.short	0x010a
        /*068a*/ 	.byte	0xff
	.zero		1


	//   ....[88]....
        /*068c*/ 	.word	0x00006010
        /*0690*/ 	.word	0x000000ff
        /*0694*/ 	.word	0x00000030
        /*0698*/ 	.short	0x010a
        /*069a*/ 	.byte	0x2c
	.zero		1


	//   ....[89]....
        /*069c*/ 	.word	0x00006110
        /*06a0*/ 	.word	0x00000062
        /*06a4*/ 	.word	0x000000a0
        /*06a8*/ 	.short	0x010a
        /*06aa*/ 	.byte	0xff
	.zero		1


	//   ....[90]....
        /*06ac*/ 	.word	0x00006c10
        /*06b0*/ 	.word	0x00000000
        /*06b4*/ 	.word	0x00000000
        /*06b8*/ 	.short	0x0101
        /*06ba*/ 	.byte	0xff
	.zero		1


	//   ....[91]....
        /*06bc*/ 	.word	0x00006c20
        /*06c0*/ 	.word	0x00000003
        /*06c4*/ 	.word	0x00000030
        /*06c8*/ 	.short	0x010a
        /*06ca*/ 	.byte	0xff
	.zero		1


	//   ....[92]....
        /*06cc*/ 	.word	0x00006cf0
        /*06d0*/ 	.word	0x00000003
        /*06d4*/ 	.word	0x00000030
        /*06d8*/ 	.short	0x010a
        /*06da*/ 	.byte	0xff
	.zero		1


	//   ....[93]....
        /*06dc*/ 	.word	0x00007880
        /*06e0*/ 	.word	0x00000066
        /*06e4*/ 	.word	0x00000000
        /*06e8*/ 	.short	0x0101
        /*06ea*/ 	.byte	0xff
	.zero		1


	//   ....[94]....
        /*06ec*/ 	.word	0x000078a0
        /*06f0*/ 	.word	0x0000003f
        /*06f4*/ 	.word	0x00000030
        /*06f8*/ 	.short	0x010a
        /*06fa*/ 	.byte	0xff
	.zero		1


	//   ....[95]....
        /*06fc*/ 	.word	0x00007960
        /*0700*/ 	.word	0x0000003f
        /*0704*/ 	.word	0x00000030
        /*0708*/ 	.short	0x010a
        /*070a*/ 	.byte	0xff
	.zero		1


	//   ....[96]....
        /*070c*/ 	.word	0x000084e0
        /*0710*/ 	.word	0x00000066
        /*0714*/ 	.word	0x00000000
        /*0718*/ 	.short	0x0101
        /*071a*/ 	.byte	0xff
	.zero		1


	//   ....[97]....
        /*071c*/ 	.word	0x00008500
        /*0720*/ 	.word	0x0000006c
        /*0724*/ 	.word	0x00000030
        /*0728*/ 	.short	0x010a
        /*072a*/ 	.byte	0xff
	.zero		1


	//   ....[98]....
        /*072c*/ 	.word	0x000085c0
        /*0730*/ 	.word	0x0000006c
        /*0734*/ 	.word	0x00000030
        /*0738*/ 	.short	0x010a
        /*073a*/ 	.byte	0xff
	.zero		1


	//   ....[99]....
        /*073c*/ 	.word	0x00008a00
        /*0740*/ 	.word	0x000000ff
        /*0744*/ 	.word	0x00000000
        /*0748*/ 	.short	0x0101
        /*074a*/ 	.byte	0x04
	.zero		1


	//   ....[100]....
        /*074c*/ 	.word	0x000091b0
        /*0750*/ 	.word	0x00000002
        /*0754*/ 	.word	0x00000000
        /*0758*/ 	.short	0x0101
        /*075a*/ 	.byte	0xff
	.zero		1


	//   ....[101]....
        /*075c*/ 	.word	0x00009460
        /*0760*/ 	.word	0x000000ff
        /*0764*/ 	.word	0x00000000
        /*0768*/ 	.short	0x0101
        /*076a*/ 	.byte	0x04
	.zero		1


	//   ....[102]....
        /*076c*/ 	.word	0x00009480
        /*0770*/ 	.word	0x00000000
        /*0774*/ 	.word	0x000000f0
        /*0778*/ 	.short	0x010a
        /*077a*/ 	.byte	0xff
	.zero		1


	//   ....[103]....
        /*077c*/ 	.word	0x000094e0
        /*0780*/ 	.word	0x00000000
        /*0784*/ 	.word	0x00000018
        /*0788*/ 	.short	0x010a
        /*078a*/ 	.byte	0xff
	.zero		1


	//   ....[104]....
        /*078c*/ 	.word	0x00009540
        /*0790*/ 	.word	0x00000000
        /*0794*/ 	.word	0x00000018
        /*0798*/ 	.short	0x010a
        /*079a*/ 	.byte	0xff
	.zero		1


	//   ....[105]....
        /*079c*/ 	.word	0x00009590
        /*07a0*/ 	.word	0x00000003
        /*07a4*/ 	.word	0x00000080
        /*07a8*/ 	.short	0x010a
        /*07aa*/ 	.byte	0xff
	.zero		1


	//   ....[106]....
        /*07ac*/ 	.word	0x000095f0
        /*07b0*/ 	.word	0x00000000
        /*07b4*/ 	.word	0x00000000
        /*07b8*/ 	.short	0x010a
        /*07ba*/ 	.byte	0xff
	.zero		1


	//   ....[107]....
        /*07bc*/ 	.word	0x00009650
        /*07c0*/ 	.word	0x00000000
        /*07c4*/ 	.word	0x00000000
        /*07c8*/ 	.short	0x010a
        /*07ca*/ 	.byte	0xff
	.zero		1


	//   ....[108]....
        /*07cc*/ 	.word	0x000096a0
        /*07d0*/ 	.word	0x00000002
        /*07d4*/ 	.word	0x000000e0
        /*07d8*/ 	.short	0x010a
        /*07da*/ 	.byte	0xff
	.zero		1


	//   ....[109]....
        /*07dc*/ 	.word	0x00009700
        /*07e0*/ 	.word	0x00000002
        /*07e4*/ 	.word	0x00000090
        /*07e8*/ 	.short	0x010a
        /*07ea*/ 	.byte	0xff
	.zero		1


	//   ....[110]....
        /*07ec*/ 	.word	0x00009750
        /*07f0*/ 	.word	0x00000002
        /*07f4*/ 	.word	0x00000080
        /*07f8*/ 	.short	0x010a
        /*07fa*/ 	.byte	0xff
	.zero		1


	//   ....[111]....
        /*07fc*/ 	.word	0x000097b0
        /*0800*/ 	.word	0x00000000
        /*0804*/ 	.word	0x00000090
        /*0808*/ 	.short	0x010a
        /*080a*/ 	.byte	0xff
	.zero		1


	//   ....[112]....
        /*080c*/ 	.word	0x00009800
        /*0810*/ 	.word	0x00000000
        /*0814*/ 	.word	0x00000080
        /*0818*/ 	.short	0x010a
        /*081a*/ 	.byte	0xff
	.zero		1


	//   ....[113]....
        /*081c*/ 	.word	0x00009860
        /*0820*/ 	.word	0x00000003
        /*0824*/ 	.word	0x000000c0
        /*0828*/ 	.short	0x010a
        /*082a*/ 	.byte	0xff
	.zero		1


	//   ....[114]....
        /*082c*/ 	.word	0x000098c0
        /*0830*/ 	.word	0x00000000
        /*0834*/ 	.word	0x00000000
        /*0838*/ 	.short	0x010a
        /*083a*/ 	.byte	0xff
	.zero		1


	//   ....[115]....
        /*083c*/ 	.word	0x00009920
        /*0840*/ 	.word	0x00000000
        /*0844*/ 	.word	0x00000000
        /*0848*/ 	.short	0x010a
        /*084a*/ 	.byte	0xff
	.zero		1


	//   ....[116]....
        /*084c*/ 	.word	0x00009980
        /*0850*/ 	.word	0x00000000
        /*0854*/ 	.word	0x00000000
        /*0858*/ 	.short	0x010a
        /*085a*/ 	.byte	0xff
	.zero		1


	//   ....[117]....
        /*085c*/ 	.word	0x000099e0
        /*0860*/ 	.word	0x00000000
        /*0864*/ 	.word	0x00000000
        /*0868*/ 	.short	0x010a
        /*086a*/ 	.byte	0xff
	.zero		1


	//   ....[118]....
        /*086c*/ 	.word	0x00009a40
        /*0870*/ 	.word	0x00000000
        /*0874*/ 	.word	0x00000000
        /*0878*/ 	.short	0x010a
        /*087a*/ 	.byte	0xff
	.zero		1


	//   ....[119]....
        /*087c*/ 	.word	0x00009a90
        /*0880*/ 	.word	0x0000000c
        /*0884*/ 	.word	0x00000080
        /*0888*/ 	.short	0x010a
        /*088a*/ 	.byte	0xff
	.zero		1


	//   ....[120]....
        /*088c*/ 	.word	0x00009af0
        /*0890*/ 	.word	0x00000000
        /*0894*/ 	.word	0x00000078
        /*0898*/ 	.short	0x010a
        /*089a*/ 	.byte	0xff
	.zero		1


	//   ....[121]....
        /*089c*/ 	.word	0x00009b50
        /*08a0*/ 	.word	0x00000000
        /*08a4*/ 	.word	0x00000050
        /*08a8*/ 	.short	0x010a
        /*08aa*/ 	.byte	0xff
	.zero		1


	//   ....[122]....
        /*08ac*/ 	.word	0x00009bb0
        /*08b0*/ 	.word	0x00000000
        /*08b4*/ 	.word	0x00000058
        /*08b8*/ 	.short	0x010a
        /*08ba*/ 	.byte	0xff
	.zero		1


	//   ....[123]....
        /*08bc*/ 	.word	0x00009c10
        /*08c0*/ 	.word	0x00000000
        /*08c4*/ 	.word	0x00000060
        /*08c8*/ 	.short	0x010a
        /*08ca*/ 	.byte	0xff
	.zero		1


	//   ....[124]....
        /*08cc*/ 	.word	0x00009c70
        /*08d0*/ 	.word	0x00000000
        /*08d4*/ 	.word	0x00000068
        /*08d8*/ 	.short	0x010a
        /*08da*/ 	.byte	0xff
	.zero		1


	//   ....[125]....
        /*08dc*/ 	.word	0x00009cd0
        /*08e0*/ 	.word	0x00000000
        /*08e4*/ 	.word	0x00000050
        /*08e8*/ 	.short	0x010a
        /*08ea*/ 	.byte	0xff
	.zero		1


	//   ....[126]....
        /*08ec*/ 	.word	0x00009d30
        /*08f0*/ 	.word	0x00000000
        /*08f4*/ 	.word	0x00000058
        /*08f8*/ 	.short	0x010a
        /*08fa*/ 	.byte	0xff
	.zero		1


	//   ....[127]....
        /*08fc*/ 	.word	0x00009d90
        /*0900*/ 	.word	0x00000000
        /*0904*/ 	.word	0x00000060
        /*0908*/ 	.short	0x010a
        /*090a*/ 	.byte	0xff
	.zero		1


	//   ....[128]....
        /*090c*/ 	.word	0x00009de0
        /*0910*/ 	.word	0x00000003
        /*0914*/ 	.word	0x00000080
        /*0918*/ 	.short	0x010a
        /*091a*/ 	.byte	0xff
	.zero		1


	//   ....[129]....
        /*091c*/ 	.word	0x00009e40
        /*0920*/ 	.word	0x00000000
        /*0924*/ 	.word	0x00000030
        /*0928*/ 	.short	0x010a
        /*092a*/ 	.byte	0xff
	.zero		1


	//   ....[130]....
        /*092c*/ 	.word	0x00009e90
        /*0930*/ 	.word	0x00000062
        /*0934*/ 	.word	0x000000a0
        /*0938*/ 	.short	0x010a
        /*093a*/ 	.byte	0xff
	.zero		1


	//   ....[131]....
        /*093c*/ 	.word	0x00009ee0
        /*0940*/ 	.word	0x00000003
        /*0944*/ 	.word	0x00000030
        /*0948*/ 	.short	0x010a
        /*094a*/ 	.byte	0xff
	.zero		1


	//   ....[132]....
        /*094c*/ 	.word	0x00009f30
        /*0950*/ 	.word	0x0000003f
        /*0954*/ 	.word	0x00000030
        /*0958*/ 	.short	0x010a
        /*095a*/ 	.byte	0xff
	.zero		1


	//   ....[133]....
        /*095c*/ 	.word	0x00009f80
        /*0960*/ 	.word	0x0000006c
        /*0964*/ 	.word	0x00000030
        /*0968*/ 	.short	0x010a
        /*096a*/ 	.byte	0xff
	.zero		1


	//----- nvinfo : EIATTR_NUM_MBARRIERS
	.align		4
.L_47:
        /*096c*/ 	.byte	0x03, 0x38
        /*096e*/ 	.short	0x0020


	//----- nvinfo : EIATTR_EXIT_INSTR_OFFSETS
	.align		4
        /*0970*/ 	.byte	0x04, 0x1c
        /*0972*/ 	.short	(.L_49 - .L_48)


	//   ....[0]....
.L_48:
        /*0974*/ 	.word	0x000028c0


	//   ....[1]....
        /*0978*/ 	.word	0x00002dd0


	//   ....[2]....
        /*097c*/ 	.word	0x00002e30


	//   ....[3]....
        /*0980*/ 	.word	0x00003cd0


	//   ....[4]....
        /*0984*/ 	.word	0x00004e50


	//   ....[5]....
        /*0988*/ 	.word	0x00004e90


	//   ....[6]....
        /*098c*/ 	.word	0x00009340


	//   ....[7]....
        /*0990*/ 	.word	0x000093c0


	//   ....[8]....
        /*0994*/ 	.word	0x000093f0


	//   ....[9]....
        /*0998*/ 	.word	0x00009470


	//----- nvinfo : EIATTR_MAX_THREADS
	.align		4
.L_49:
        /*099c*/ 	.byte	0x04, 0x05
        /*099e*/ 	.short	(.L_51 - .L_50)
.L_50:
        /*09a0*/ 	.word	0x00000100
        /*09a4*/ 	.word	0x00000001
        /*09a8*/ 	.word	0x00000001


	//----- nvinfo : EIATTR_CRS_STACK_SIZE
	.align		4
.L_51:
        /*09ac*/ 	.byte	0x04, 0x1e
        /*09ae*/ 	.short	(.L_53 - .L_52)
.L_52:
        /*09b0*/ 	.word	0x00000000


	//----- nvinfo : EIATTR_CBANK_PARAM_SIZE
	.align		4
.L_53:
        /*09b4*/ 	.byte	0x03, 0x19
        /*09b6*/ 	.short	0x0800


	//----- nvinfo : EIATTR_PARAM_CBANK
	.align		4
        /*09b8*/ 	.byte	0x04, 0x0a
        /*09ba*/ 	.short	(.L_55 - .L_54)
	.align		4
.L_54:
        /*09bc*/ 	.word	index@(.nv.constant0._ZN7cutlass13device_kernelINS_4gemm6kernel13GemmUniversalIN4cute5tupleIJiiiiEEENS1_10collective13CollectiveMmaINS1_35MainloopSm100TmaUmmaWarpSpecializedILi3ELi2ELi4ENS5_IJNS4_1CILi1EEENSA_ILi2EEESB_EEEEENS5_IJNSA_ILi64EEENSA_ILi256EEENSA_ILi32EEEEEENS_6half_tENS5_IJlSB_lEEESJ_SK_NS4_8TiledMMAINS4_8MMA_AtomIJNS4_20SM100_MMA_F16BF16_SSISJ_SJ_fLi64ELi256ELNS4_4UMMA5MajorE0ELSP_0ELNSO_7ScaleInE0ELSQ_0EEEEEENS4_6LayoutINS5_IJSB_SB_SB_EEENS5_IJNSA_ILi0EEESV_SV_EEEEENS5_IJNS4_10UnderscoreESY_SY_EEEEENS4_23SM90_TMA_LOAD_MULTICASTENS4_14ComposedLayoutINS4_7SwizzleILi2ELi4ELi3EEENS4_18smem_ptr_flag_bitsILi16EEENST_INS5_IJNSA_ILi8EEESH_EEENS5_IJSH_SB_EEEEEEEvNS4_8identityENS4_13SM90_TMA_LOADES1B_vS1C_EENS_8epilogue10collective18CollectiveEpilogueINS1F_23Sm100TmaWarpSpecializedILi4ELi2ELi32ELb1ELb0EEEJSI_NS5_IJNST_ISF_SB_EES1K_EEESJ_SK_SJ_SK_NS1F_6fusion15FusionCallbacksIS1J_NS1M_17LinearCombinationISJ_fSJ_fLNS_15FloatRoundStyleE2EEESI_S1L_JEEENS4_5SM1004TMEM4LOAD26SM100_TMEM_LOAD_16dp256b8xES1D_NS12_INS13_ILi3ELi4ELi3EEES16_NST_INS5_IJS17_SF_EEENS5_IJSF_SB_EEEEEEENS4_17SM75_U32x4_LDSM_NENS4_14SM90_TMA_STOREES20_NS4_17SM90_U32x4_STSM_NENS4_39AutoVectorizingCopyWithAssumedAlignmentILi128EEEEEEvvEEEEvNT_6ParamsE)
        /*09c0*/ 	.short	0x0380
        /*09c2*/ 	.short	0x0800


	//----- nvinfo : EIATTR_SW_WAR
	.align		4
.L_55:
        /*09c4*/ 	.byte	0x04, 0x36
        /*09c6*/ 	.short	(.L_57 - .L_56)
.L_56:
        /*09c8*/ 	.word	0x00000008
.L_57:


//--------------------- .nv.callgraph             --------------------------
	.section	.nv.callgraph,"",@"SHT_CUDA_CALLGRAPH"
	.align	4
	.sectionentsize	8
	.align		4
        /*0000*/ 	.word	0x00000000
	.align		4
        /*0004*/ 	.word	0xffffffff
	.align		4
        /*0008*/ 	.word	index@(_ZN7cutlass13device_kernelINS_4gemm6kernel13GemmUniversalIN4cute5tupleIJiiiiEEENS1_10collective13CollectiveMmaINS1_35MainloopSm100TmaUmmaWarpSpecializedILi3ELi2ELi4ENS5_IJNS4_1CILi1EEENSA_ILi2EEESB_EEEEENS5_IJNSA_ILi64EEENSA_ILi256EEENSA_ILi32EEEEEENS_6half_tENS5_IJlSB_lEEESJ_SK_NS4_8TiledMMAINS4_8MMA_AtomIJNS4_20SM100_MMA_F16BF16_SSISJ_SJ_fLi64ELi256ELNS4_4UMMA5MajorE0ELSP_0ELNSO_7ScaleInE0ELSQ_0EEEEEENS4_6LayoutINS5_IJSB_SB_SB_EEENS5_IJNSA_ILi0EEESV_SV_EEEEENS5_IJNS4_10UnderscoreESY_SY_EEEEENS4_23SM90_TMA_LOAD_MULTICASTENS4_14ComposedLayoutINS4_7SwizzleILi2ELi4ELi3EEENS4_18smem_ptr_flag_bitsILi16EEENST_INS5_IJNSA_ILi8EEESH_EEENS5_IJSH_SB_EEEEEEEvNS4_8identityENS4_13SM90_TMA_LOADES1B_vS1C_EENS_8epilogue10collective18CollectiveEpilogueINS1F_23Sm100TmaWarpSpecializedILi4ELi2ELi32ELb1ELb0EEEJSI_NS5_IJNST_ISF_SB_EES1K_EEESJ_SK_SJ_SK_NS1F_6fusion15FusionCallbacksIS1J_NS1M_17LinearCombinationISJ_fSJ_fLNS_15FloatRoundStyleE2EEESI_S1L_JEEENS4_5SM1004TMEM4LOAD26SM100_TMEM_LOAD_16dp256b8xES1D_NS12_INS13_ILi3ELi4ELi3EEES16_NST_INS5_IJS17_SF_EEENS5_IJSF_SB_EEEEEEENS4_17SM75_U32x4_LDSM_NENS4_14SM90_TMA_STOREES20_NS4_17SM90_U32x4_STSM_NENS4_39AutoVectorizingCopyWithAssumedAlignmentILi128EEEEEEvvEEEEvNT_6ParamsE)
	.align		4
        /*000c*/ 	.word	index@(__assertfail)
	.align		4
        /*0010*/ 	.word	0x00000000
	.align		4
        /*0014*/ 	.word	0xfffffffe
	.align		4
        /*0018*/ 	.word	0x00000000
	.align		4
        /*001c*/ 	.word	0xfffffffd
	.align		4
        /*0020*/ 	.word	0x00000000
	.align		4
        /*0024*/ 	.word	0xfffffffc


//--------------------- .nv.constant4             --------------------------
	.section	.nv.constant4,"a",@progbits
	.align	8
	.align		8
.nv.constant4:
        /*0000*/ 	.dword	__assertfail
	.align		8
        /*0008*/ 	.dword	__unnamed_1
	.align		8
        /*0010*/ 	.dword	__unnamed_2
	.align		8
        /*0018*/ 	.dword	_ZN39_INTERNAL_e628391f_4_k_cu_3ba819df_62154cuda3std3__45__cpo5beginE
	.align		8
        /*0020*/ 	.dword	_ZN39_INTERNAL_e628391f_4_k_cu_3ba819df_62154cuda3std3__45__cpo3endE
	.align		8
        /*0028*/ 	.dword	_ZN39_INTERNAL_e628391f_4_k_cu_3ba819df_62154cuda3std3__45__cpo6cbeginE
	.align		8
        /*0030*/ 	.dword	_ZN39_INTERNAL_e628391f_4_k_cu_3ba819df_62154cuda3std3__45__cpo4cendE
	.align		8
        /*0038*/ 	.dword	_ZN39_INTERNAL_e628391f_4_k_cu_3ba819df_62154cuda3std3__441_GLOBAL__N__e628391f_4_k_cu_3ba819df_62156ignoreE
	.align		8
        /*0040*/ 	.dword	_ZN39_INTERNAL_e628391f_4_k_cu_3ba819df_62154cuda3std3__419piecewise_constructE
	.align		8
        /*0048*/ 	.dword	_ZN39_INTERNAL_e628391f_4_k_cu_3ba819df_62154cuda3std3__48in_placeE
	.align		8
        /*0050*/ 	.dword	_ZN39_INTERNAL_e628391f_4_k_cu_3ba819df_62154cuda3std6ranges3__45__cpo4swapE
	.align		8
        /*0058*/ 	.dword	_ZN39_INTERNAL_e628391f_4_k_cu_3ba819df_62154cuda3std6ranges3__45__cpo9iter_moveE
	.align		8
        /*0060*/ 	.dword	_ZN39_INTERNAL_e628391f_4_k_cu_3ba819df_62154cute7productE
	.align		8
        /*0068*/ 	.dword	_ZN39_INTERNAL_e628391f_4_k_cu_3ba819df_62154cute1_E
	.align		8
        /*0070*/ 	.dword	$str$25
	.align		8
        /*0078*/ 	.dword	$str$26
	.align		8
        /*0080*/ 	.dword	$str$27
	.align		8
        /*0088*/ 	.dword	$str$28


//--------------------- .text._ZN7cutlass13device_kernelINS_4gemm6kernel13GemmUniversalIN4cute5tupleIJiiiiEEENS1_10collective13CollectiveMmaINS1_35MainloopSm100TmaUmmaWarpSpecializedILi3ELi2ELi4ENS5_IJNS4_1CILi1EEENSA_ILi2EEESB_EEEEENS5_IJNSA_ILi64EEENSA_ILi256EEENSA_ILi32EEEEEENS_6half_tENS5_IJlSB_lEEESJ_SK_NS4_8TiledMMAINS4_8MMA_AtomIJNS4_20SM100_MMA_F16BF16_SSISJ_SJ_fLi64ELi256ELNS4_4UMMA5MajorE0ELSP_0ELNSO_7ScaleInE0ELSQ_0EEEEEENS4_6LayoutINS5_IJSB_SB_SB_EEENS5_IJNSA_ILi0EEESV_SV_EEEEENS5_IJNS4_10UnderscoreESY_SY_EEEEENS4_23SM90_TMA_LOAD_MULTICASTENS4_14ComposedLayoutINS4_7SwizzleILi2ELi4ELi3EEENS4_18smem_ptr_flag_bitsILi16EEENST_INS5_IJNSA_ILi8EEESH_EEENS5_IJSH_SB_EEEEEEEvNS4_8identityENS4_13SM90_TMA_LOADES1B_vS1C_EENS_8epilogue10collective18CollectiveEpilogueINS1F_23Sm100TmaWarpSpecializedILi4ELi2ELi32ELb1ELb0EEEJSI_NS5_IJNST_ISF_SB_EES1K_EEESJ_SK_SJ_SK_NS1F_6fusion15FusionCallbacksIS1J_NS1M_17LinearCombinationISJ_fSJ_fLNS_15FloatRoundStyleE2EEESI_S1L_JEEENS4_5SM1004TMEM4LOAD26SM100_TMEM_LOAD_16dp256b8xES1D_NS12_INS13_ILi3ELi4ELi3EEES16_NST_INS5_IJS17_SF_EEENS5_IJSF_SB_EEEEEEENS4_17SM75_U32x4_LDSM_NENS4_14SM90_TMA_STOREES20_NS4_17SM90_U32x4_STSM_NENS4_39AutoVectorizingCopyWithAssumedAlignmentILi128EEEEEEvvEEEEvNT_6ParamsE --------------------------
	.section	.text._ZN7cutlass13device_kernelINS_4gemm6kernel13GemmUniversalIN4cute5tupleIJiiiiEEENS1_10collective13CollectiveMmaINS1_35MainloopSm100TmaUmmaWarpSpecializedILi3ELi2ELi4ENS5_IJNS4_1CILi1EEENSA_ILi2EEESB_EEEEENS5_IJNSA_ILi64EEENSA_ILi256EEENSA_ILi32EEEEEENS_6half_tENS5_IJlSB_lEEESJ_SK_NS4_8TiledMMAINS4_8MMA_AtomIJNS4_20SM100_MMA_F16BF16_SSISJ_SJ_fLi64ELi256ELNS4_4UMMA5MajorE0ELSP_0ELNSO_7ScaleInE0ELSQ_0EEEEEENS4_6LayoutINS5_IJSB_SB_SB_EEENS5_IJNSA_ILi0EEESV_SV_EEEEENS5_IJNS4_10UnderscoreESY_SY_EEEEENS4_23SM90_TMA_LOAD_MULTICASTENS4_14ComposedLayoutINS4_7SwizzleILi2ELi4ELi3EEENS4_18smem_ptr_flag_bitsILi16EEENST_INS5_IJNSA_ILi8EEESH_EEENS5_IJSH_SB_EEEEEEEvNS4_8identityENS4_13SM90_TMA_LOADES1B_vS1C_EENS_8epilogue10collective18CollectiveEpilogueINS1F_23Sm100TmaWarpSpecializedILi4ELi2ELi32ELb1ELb0EEEJSI_NS5_IJNST_ISF_SB_EES1K_EEESJ_SK_SJ_SK_NS1F_6fusion15FusionCallbacksIS1J_NS1M_17LinearCombinationISJ_fSJ_fLNS_15FloatRoundStyleE2EEESI_S1L_JEEENS4_5SM1004TMEM4LOAD26SM100_TMEM_LOAD_16dp256b8xES1D_NS12_INS13_ILi3ELi4ELi3EEES16_NST_INS5_IJS17_SF_EEENS5_IJSF_SB_EEEEEEENS4_17SM75_U32x4_LDSM_NENS4_14SM90_TMA_STOREES20_NS4_17SM90_U32x4_STSM_NENS4_39AutoVectorizingCopyWithAssumedAlignmentILi128EEEEEEvvEEEEvNT_6ParamsE,"ax",@progbits
	.align	128
.text._ZN7cutlass13device_kernelINS_4gemm6kernel13GemmUniversalIN4cute5tupleIJiiiiEEENS1_10collective13CollectiveMmaINS1_35MainloopSm100TmaUmmaWarpSpecializedILi3ELi2ELi4ENS5_IJNS4_1CILi1EEENSA_ILi2EEESB_EEEEENS5_IJNSA_ILi64EEENSA_ILi256EEENSA_ILi32EEEEEENS_6half_tENS5_IJlSB_lEEESJ_SK_NS4_8TiledMMAINS4_8MMA_AtomIJNS4_20SM100_MMA_F16BF16_SSISJ_SJ_fLi64ELi256ELNS4_4UMMA5MajorE0ELSP_0ELNSO_7ScaleInE0ELSQ_0EEEEEENS4_6LayoutINS5_IJSB_SB_SB_EEENS5_IJNSA_ILi0EEESV_SV_EEEEENS5_IJNS4_10UnderscoreESY_SY_EEEEENS4_23SM90_TMA_LOAD_MULTICASTENS4_14ComposedLayoutINS4_7SwizzleILi2ELi4ELi3EEENS4_18smem_ptr_flag_bitsILi16EEENST_INS5_IJNSA_ILi8EEESH_EEENS5_IJSH_SB_EEEEEEEvNS4_8identityENS4_13SM90_TMA_LOADES1B_vS1C_EENS_8epilogue10collective18CollectiveEpilogueINS1F_23Sm100TmaWarpSpecializedILi4ELi2ELi32ELb1ELb0EEEJSI_NS5_IJNST_ISF_SB_EES1K_EEESJ_SK_SJ_SK_NS1F_6fusion15FusionCallbacksIS1J_NS1M_17LinearCombinationISJ_fSJ_fLNS_15FloatRoundStyleE2EEESI_S1L_JEEENS4_5SM1004TMEM4LOAD26SM100_TMEM_LOAD_16dp256b8xES1D_NS12_INS13_ILi3ELi4ELi3EEES16_NST_INS5_IJS17_SF_EEENS5_IJSF_SB_EEEEEEENS4_17SM75_U32x4_LDSM_NENS4_14SM90_TMA_STOREES20_NS4_17SM90_U32x4_STSM_NENS4_39AutoVectorizingCopyWithAssumedAlignmentILi128EEEEEEvvEEEEvNT_6ParamsE:
        .type           _ZN7cutlass13device_kernelINS_4gemm6kernel13GemmUniversalIN4cute5tupleIJiiiiEEENS1_10collective13CollectiveMmaINS1_35MainloopSm100TmaUmmaWarpSpecializedILi3ELi2ELi4ENS5_IJNS4_1CILi1EEENSA_ILi2EEESB_EEEEENS5_IJNSA_ILi64EEENSA_ILi256EEENSA_ILi32EEEEEENS_6half_tENS5_IJlSB_lEEESJ_SK_NS4_8TiledMMAINS4_8MMA_AtomIJNS4_20SM100_MMA_F16BF16_SSISJ_SJ_fLi64ELi256ELNS4_4UMMA5MajorE0ELSP_0ELNSO_7ScaleInE0ELSQ_0EEEEEENS4_6LayoutINS5_IJSB_SB_SB_EEENS5_IJNSA_ILi0EEESV_SV_EEEEENS5_IJNS4_10UnderscoreESY_SY_EEEEENS4_23SM90_TMA_LOAD_MULTICASTENS4_14ComposedLayoutINS4_7SwizzleILi2ELi4ELi3EEENS4_18smem_ptr_flag_bitsILi16EEENST_INS5_IJNSA_ILi8EEESH_EEENS5_IJSH_SB_EEEEEEEvNS4_8identityENS4_13SM90_TMA_LOADES1B_vS1C_EENS_8epilogue10collective18CollectiveEpilogueINS1F_23Sm100TmaWarpSpecializedILi4ELi2ELi32ELb1ELb0EEEJSI_NS5_IJNST_ISF_SB_EES1K_EEESJ_SK_SJ_SK_NS1F_6fusion15FusionCallbacksIS1J_NS1M_17LinearCombinationISJ_fSJ_fLNS_15FloatRoundStyleE2EEESI_S1L_JEEENS4_5SM1004TMEM4LOAD26SM100_TMEM_LOAD_16dp256b8xES1D_NS12_INS13_ILi3ELi4ELi3EEES16_NST_INS5_IJS17_SF_EEENS5_IJSF_SB_EEEEEEENS4_17SM75_U32x4_LDSM_NENS4_14SM90_TMA_STOREES20_NS4_17SM90_U32x4_STSM_NENS4_39AutoVectorizingCopyWithAssumedAlignmentILi128EEEEEEvvEEEEvNT_6ParamsE,@function
        .size           _ZN7cutlass13device_kernelINS_4gemm6kernel13GemmUniversalIN4cute5tupleIJiiiiEEENS1_10collective13CollectiveMmaINS1_35MainloopSm100TmaUmmaWarpSpecializedILi3ELi2ELi4ENS5_IJNS4_1CILi1EEENSA_ILi2EEESB_EEEEENS5_IJNSA_ILi64EEENSA_ILi256EEENSA_ILi32EEEEEENS_6half_tENS5_IJlSB_lEEESJ_SK_NS4_8TiledMMAINS4_8MMA_AtomIJNS4_20SM100_MMA_F16BF16_SSISJ_SJ_fLi64ELi256ELNS4_4UMMA5MajorE0ELSP_0ELNSO_7ScaleInE0ELSQ_0EEEEEENS4_6LayoutINS5_IJSB_SB_SB_EEENS5_IJNSA_ILi0EEESV_SV_EEEEENS5_IJNS4_10UnderscoreESY_SY_EEEEENS4_23SM90_TMA_LOAD_MULTICASTENS4_14ComposedLayoutINS4_7SwizzleILi2ELi4ELi3EEENS4_18smem_ptr_flag_bitsILi16EEENST_INS5_IJNSA_ILi8EEESH_EEENS5_IJSH_SB_EEEEEEEvNS4_8identityENS4_13SM90_TMA_LOADES1B_vS1C_EENS_8epilogue10collective18CollectiveEpilogueINS1F_23Sm100TmaWarpSpecializedILi4ELi2ELi32ELb1ELb0EEEJSI_NS5_IJNST_ISF_SB_EES1K_EEESJ_SK_SJ_SK_NS1F_6fusion15FusionCallbacksIS1J_NS1M_17LinearCombinationISJ_fSJ_fLNS_15FloatRoundStyleE2EEESI_S1L_JEEENS4_5SM1004TMEM4LOAD26SM100_TMEM_LOAD_16dp256b8xES1D_NS12_INS13_ILi3ELi4ELi3EEES16_NST_INS5_IJS17_SF_EEENS5_IJSF_SB_EEEEEEENS4_17SM75_U32x4_LDSM_NENS4_14SM90_TMA_STOREES20_NS4_17SM90_U32x4_STSM_NENS4_39AutoVectorizingCopyWithAssumedAlignmentILi128EEEEEEvvEEEEvNT_6ParamsE,(.L_x_180 - _ZN7cutlass13device_kernelINS_4gemm6kernel13GemmUniversalIN4cute5tupleIJiiiiEEENS1_10collective13CollectiveMmaINS1_35MainloopSm100TmaUmmaWarpSpecializedILi3ELi2ELi4ENS5_IJNS4_1CILi1EEENSA_ILi2EEESB_EEEEENS5_IJNSA_ILi64EEENSA_ILi256EEENSA_ILi32EEEEEENS_6half_tENS5_IJlSB_lEEESJ_SK_NS4_8TiledMMAINS4_8MMA_AtomIJNS4_20SM100_MMA_F16BF16_SSISJ_SJ_fLi64ELi256ELNS4_4UMMA5MajorE0ELSP_0ELNSO_7ScaleInE0ELSQ_0EEEEEENS4_6LayoutINS5_IJSB_SB_SB_EEENS5_IJNSA_ILi0EEESV_SV_EEEEENS5_IJNS4_10UnderscoreESY_SY_EEEEENS4_23SM90_TMA_LOAD_MULTICASTENS4_14ComposedLayoutINS4_7SwizzleILi2ELi4ELi3EEENS4_18smem_ptr_flag_bitsILi16EEENST_INS5_IJNSA_ILi8EEESH_EEENS5_IJSH_SB_EEEEEEEvNS4_8identityENS4_13SM90_TMA_LOADES1B_vS1C_EENS_8epilogue10collective18CollectiveEpilogueINS1F_23Sm100TmaWarpSpecializedILi4ELi2ELi32ELb1ELb0EEEJSI_NS5_IJNST_ISF_SB_EES1K_EEESJ_SK_SJ_SK_NS1F_6fusion15FusionCallbacksIS1J_NS1M_17LinearCombinationISJ_fSJ_fLNS_15FloatRoundStyleE2EEESI_S1L_JEEENS4_5SM1004TMEM4LOAD26SM100_TMEM_LOAD_16dp256b8xES1D_NS12_INS13_ILi3ELi4ELi3EEES16_NST_INS5_IJS17_SF_EEENS5_IJSF_SB_EEEEEEENS4_17SM75_U32x4_LDSM_NENS4_14SM90_TMA_STOREES20_NS4_17SM90_U32x4_STSM_NENS4_39AutoVectorizingCopyWithAssumedAlignmentILi128EEEEEEvvEEEEvNT_6ParamsE)
        .other          _ZN7cutlass13device_kernelINS_4gemm6kernel13GemmUniversalIN4cute5tupleIJiiiiEEENS1_10collective13CollectiveMmaINS1_35MainloopSm100TmaUmmaWarpSpecializedILi3ELi2ELi4ENS5_IJNS4_1CILi1EEENSA_ILi2EEESB_EEEEENS5_IJNSA_ILi64EEENSA_ILi256EEENSA_ILi32EEEEEENS_6half_tENS5_IJlSB_lEEESJ_SK_NS4_8TiledMMAINS4_8MMA_AtomIJNS4_20SM100_MMA_F16BF16_SSISJ_SJ_fLi64ELi256ELNS4_4UMMA5MajorE0ELSP_0ELNSO_7ScaleInE0ELSQ_0EEEEEENS4_6LayoutINS5_IJSB_SB_SB_EEENS5_IJNSA_ILi0EEESV_SV_EEEEENS5_IJNS4_10UnderscoreESY_SY_EEEEENS4_23SM90_TMA_LOAD_MULTICASTENS4_14ComposedLayoutINS4_7SwizzleILi2ELi4ELi3EEENS4_18smem_ptr_flag_bitsILi16EEENST_INS5_IJNSA_ILi8EEESH_EEENS5_IJSH_SB_EEEEEEEvNS4_8identityENS4_13SM90_TMA_LOADES1B_vS1C_EENS_8epilogue10collective18CollectiveEpilogueINS1F_23Sm100TmaWarpSpecializedILi4ELi2ELi32ELb1ELb0EEEJSI_NS5_IJNST_ISF_SB_EES1K_EEESJ_SK_SJ_SK_NS1F_6fusion15FusionCallbacksIS1J_NS1M_17LinearCombinationISJ_fSJ_fLNS_15FloatRoundStyleE2EEESI_S1L_JEEENS4_5SM1004TMEM4LOAD26SM100_TMEM_LOAD_16dp256b8xES1D_NS12_INS13_ILi3ELi4ELi3EEES16_NST_INS5_IJS17_SF_EEENS5_IJSF_SB_EEEEEEENS4_17SM75_U32x4_LDSM_NENS4_14SM90_TMA_STOREES20_NS4_17SM90_U32x4_STSM_NENS4_39AutoVectorizingCopyWithAssumedAlignmentILi128EEEEEEvvEEEEvNT_6ParamsE,@"STO_CUDA_ENTRY STV_DEFAULT"
_ZN7cutlass13device_kernelINS_4gemm6kernel13GemmUniversalIN4cute5tupleIJiiiiEEENS1_10collective13CollectiveMmaINS1_35MainloopSm100TmaUmmaWarpSpecializedILi3ELi2ELi4ENS5_IJNS4_1CILi1EEENSA_ILi2EEESB_EEEEENS5_IJNSA_ILi64EEENSA_ILi256EEENSA_ILi32EEEEEENS_6half_tENS5_IJlSB_lEEESJ_SK_NS4_8TiledMMAINS4_8MMA_AtomIJNS4_20SM100_MMA_F16BF16_SSISJ_SJ_fLi64ELi256ELNS4_4UMMA5MajorE0ELSP_0ELNSO_7ScaleInE0ELSQ_0EEEEEENS4_6LayoutINS5_IJSB_SB_SB_EEENS5_IJNSA_ILi0EEESV_SV_EEEEENS5_IJNS4_10UnderscoreESY_SY_EEEEENS4_23SM90_TMA_LOAD_MULTICASTENS4_14ComposedLayoutINS4_7SwizzleILi2ELi4ELi3EEENS4_18smem_ptr_flag_bitsILi16EEENST_INS5_IJNSA_ILi8EEESH_EEENS5_IJSH_SB_EEEEEEEvNS4_8identityENS4_13SM90_TMA_LOADES1B_vS1C_EENS_8epilogue10collective18CollectiveEpilogueINS1F_23Sm100TmaWarpSpecializedILi4ELi2ELi32ELb1ELb0EEEJSI_NS5_IJNST_ISF_SB_EES1K_EEESJ_SK_SJ_SK_NS1F_6fusion15FusionCallbacksIS1J_NS1M_17LinearCombinationISJ_fSJ_fLNS_15FloatRoundStyleE2EEESI_S1L_JEEENS4_5SM1004TMEM4LOAD26SM100_TMEM_LOAD_16dp256b8xES1D_NS12_INS13_ILi3ELi4ELi3EEES16_NST_INS5_IJS17_SF_EEENS5_IJSF_SB_EEEEEEENS4_17SM75_U32x4_LDSM_NENS4_14SM90_TMA_STOREES20_NS4_17SM90_U32x4_STSM_NENS4_39AutoVectorizingCopyWithAssumedAlignmentILi128EEEEEEvvEEEEvNT_6ParamsE:
[----:B------:R-:W1:Y:S01]  /*0000*/  LDC R1, c[0x0][0x37c] ;  /* 0x0000df00ff017b82 */ /* 0x000e620000000800 */
[----:B------:R-:W2:Y:S01]  /*0010*/  S2R R94, SR_TID.X ;  /* 0x00000000005e7919 */ /* 0x000ea20000002100 */
[----:B------:R-:W3:Y:S01]  /*0020*/  LDCU.64 UR8, c[0x0][0x890] ;  /* 0x00011200ff0877ac */ /* 0x000ee20008000a00 */
[----:B------:R-:W-:Y:S02]  /*0030*/  PRMT R81, RZ, 0x7610, R81 ;  /* 0x00007610ff517816 */ /* 0x000fe40000000051 */
[----:B------:R-:W-:Y:S01]  /*0040*/  ELECT P3, URZ, PT ;  /* 0x0000000000ff782f */ /* 0x000fe20003860000 */
[----:B---3--:R-:W-:-:S04]  /*0050*/  UISETP.NE.U32.AND UP0, UPT, UR8, URZ, UPT ;  /* 0x000000ff0800728c */ /* 0x008fc8000bf05070 */
[----:B------:R-:W-:Y:S01]  /*0060*/  UISETP.NE.AND.EX UP0, UPT, UR9, URZ, UPT, UP0 ;  /* 0x000000ff0900728c */ /* 0x000fe2000bf05300 */
[----:B--2---:R-:W-:-:S05]  /*0070*/  SHF.R.U32.HI R82, RZ, 0x5, R94 ;  /* 0x00000005ff527819 */ /* 0x004fca000001165e */
[----:B------:R-:W2:Y:S02]  /*0080*/  SHFL.IDX PT, R0, R82, RZ, 0x1f ;  /* 0x00001fff52007589 */ /* 0x000ea400000e0000 */
[----:B--2---:R-:W-:Y:S01]  /*0090*/  R2UR UR17, R0 ;  /* 0x00000000001172ca */ /* 0x004fe200000e0000 */
[----:B-1----:R-:W-:-:S14]  /*00a0*/  BRA.U UP0, `(.L_x_0) ;  /* 0x0000000100307547 */ /* 0x002fdc000b800000 */
[----:B------:R-:W1:Y:S02]  /*00b0*/  LDCU.64 UR4, c[0x0][0x888] ;  /* 0x00011100ff0477ac */ /* 0x000e640008000a00 */
[----:B-1----:R-:W-:-:S04]  /*00c0*/  UISETP.NE.U32.AND UP0, UPT, UR4, URZ, UPT ;  /* 0x000000ff0400728c */ /* 0x002fc8000bf05070 */
[----:B------:R-:W-:-:S09]  /*00d0*/  UISETP.NE.AND.EX UP0, UPT, UR5, URZ, UPT, UP0 ;  /* 0x000000ff0500728c */ /* 0x000fd2000bf05300 */
[----:B------:R-:W-:Y:S05]  /*00e0*/  BRA.U !UP0, `(.L_x_1) ;  /* 0x0000000108147547 */ /* 0x000fea000b800000 */
[----:B------:R-:W1:Y:S01]  /*00f0*/  LDC.64 R2, c[0x0][0x888] ;  /* 0x00022200ff027b82 */ /* 0x000e620000000a00 */
[----:B------:R-:W1:Y:S02]  /*0100*/  LDCU.64 UR4, c[0x0][0x358] ;  /* 0x00006b00ff0477ac */ /* 0x000e640008000a00 */
[----:B-1----:R1:W5:Y:S01]  /*0110*/  LDG.E R41, desc[UR4][R2.64] ;  /* 0x0000000402297981 */ /* 0x002362000c1e1900 */
[----:B------:R-:W-:Y:S01]  /*0120*/  HFMA2 R81, -RZ, RZ, 0, 5.9604644775390625e-08 ;  /* 0x00000001ff517431 */ /* 0x000fe200000001ff */
[----:B------:R-:W-:Y:S05]  /*0130*/  BRA `(.L_x_0) ;  /* 0x00000000000c7947 */ /* 0x000fea0003800000 */
.L_x_1:
[----:B------:R-:W1:Y:S01]  /*0140*/  LDCU UR4, c[0x0][0x880] ;  /* 0x00011000ff0477ac */ /* 0x000e620008000800 */
[----:B------:R-:W-:Y:S01]  /*0150*/  HFMA2 R81, -RZ, RZ, 0, 5.9604644775390625e-08 ;  /* 0x00000001ff517431 */ /* 0x000fe200000001ff */
[----:B-1----:R-:W-:-:S07]  /*0160*/  MOV R41, UR4 ;  /* 0x0000000400297c02 */ /* 0x002fce0008000f00 */
.L_x_0:
[----:B------:R-:W2:Y:S02]  /*0170*/  LDCU.64 UR4, c[0x0][0x8b0] ;  /* 0x00011600ff0477ac */ /* 0x000ea40008000a00 */
[----:B--2---:R-:W-:-:S04]  /*0180*/  UISETP.NE.U32.AND UP0, UPT, UR4, URZ, UPT ;  /* 0x000000ff0400728c */ /* 0x004fc8000bf05070 */
[----:B------:R-:W-:-:S09]  /*0190*/  UISETP.NE.AND.EX UP0, UPT, UR5, URZ, UPT, UP0 ;  /* 0x000000ff0500728c */ /* 0x000fd2000bf05300 */
[----:B------:R-:W-:Y:S05]  /*01a0*/  BRA.U UP0, `(.L_x_2) ;  /* 0x0000000100287547 */ /* 0x000fea000b800000 */
[----:B------:R-:W2:Y:S02]  /*01b0*/  LDCU.64 UR4, c[0x0][0x8a8] ;  /* 0x00011500ff0477ac */ /* 0x000ea40008000a00 */
[----:B--2---:R-:W-:-:S04]  /*01c0*/  UISETP.NE.U32.AND UP0, UPT, UR4, URZ, UPT ;  /* 0x000000ff0400728c */ /* 0x004fc8000bf05070 */
[----:B------:R-:W-:-:S09]  /*01d0*/  UISETP.NE.AND.EX UP0, UPT, UR5, URZ, UPT, UP0 ;  /* 0x000000ff0500728c */ /* 0x000fd2000bf05300 */
[----:B------:R-:W-:Y:S05]  /*01e0*/  BRA.U !UP0, `(.L_x_3) ;  /* 0x0000000108107547 */ /* 0x000fea000b800000 */
[----:B------:R-:W2:Y:S01]  /*01f0*/  LDC.64 R38, c[0x0][0x8a8] ;  /* 0x00022a00ff267b82 */ /* 0x000ea20000000a00 */
[----:B------:R-:W2:Y:S02]  /*0200*/  LDCU.64 UR4, c[0x0][0x358] ;  /* 0x00006b00ff0477ac */ /* 0x000ea40008000a00 */
[----:B--2---:R2:W5:Y:S01]  /*0210*/  LDG.E R38, desc[UR4][R38.64] ;  /* 0x0000000426267981 */ /* 0x004562000c1e1900 */
[----:B------:R-:W-:Y:S05]  /*0220*/  BRA `(.L_x_2) ;  /* 0x0000000000087947 */ /* 0x000fea0003800000 */
.L_x_3:
[----:B------:R-:W2:Y:S02]  /*0230*/  LDCU UR4, c[0x0][0x8a0] ;  /* 0x00011400ff0477ac */ /* 0x000ea40008000800 */
[----:B--2---:R-:W-:Y:S02]  /*0240*/  MOV R38, UR4 ;  /* 0x0000000400267c02 */ /* 0x004fe40008000f00 */
.L_x_2:
[----:B------:R-:W-:Y:S01]  /*0250*/  IMAD.U32 R0, RZ, RZ, UR17 ;  /* 0x00000011ff007e24 */ /* 0x000fe2000f8e00ff */
[----:B------:R-:W-:Y:S04]  /*0260*/  BSSY.RECONVERGENT B0, `(.L_x_4) ;  /* 0x000000c000007945 */ /* 0x000fe80003800200 */
[C---:B------:R-:W-:Y:S02]  /*0270*/  ISETP.NE.OR P1, PT, R0.reuse, 0x1, !P3 ;  /* 0x000000010000780c */ /* 0x040fe40005f25670 */
[----:B------:R-:W-:-:S11]  /*0280*/  ISETP.NE.OR P0, PT, R0, 0x3, !P3 ;  /* 0x000000030000780c */ /* 0x000fd60005f05670 */
[----:B------:R-:W-:Y:S05]  /*0290*/  @P1 BRA `(.L_x_5) ;  /* 0x0000000000201947 */ /* 0x000fea0003800000 */
[----:B------:R-:W3:Y:S02]  /*02a0*/  LDCU.64 UR4, c[0x0][0x348] ;  /* 0x00006900ff0477ac */ /* 0x000ee40008000a00 */
[----:B---3--:R-:W-:Y:S02]  /*02b0*/  UIADD3 UR6, UP1, UPT, UR4, 0x80, URZ ;  /* 0x0000008004067890 */ /* 0x008fe4000ff3e0ff */
[----:B------:R-:W-:Y:S02]  /*02c0*/  UIADD3 UR4, UP0, UPT, UR4, 0x180, URZ ;  /* 0x0000018004047890 */ /* 0x000fe4000ff1e0ff */
[----:B------:R-:W-:Y:S02]  /*02d0*/  UIADD3.X UR7, UPT, UPT, URZ, UR5, URZ, UP1, !UPT ;  /* 0x00000005ff077290 */ /* 0x000fe40008ffe4ff */
[----:B------:R-:W-:-:S07]  /*02e0*/  UIADD3.X UR5, UPT, UPT, URZ, UR5, URZ, UP0, !UPT ;  /* 0x00000005ff057290 */ /* 0x000fce00087fe4ff */
[----:B------:R3:W-:Y:S02]  /*02f0*/  UTMACCTL.PF [UR6] ;  /* 0x00000000060079b9 */ /* 0x0007e40008040000 */
[----:B------:R3:W-:Y:S02]  /*0300*/  UTMACCTL.PF [UR4] ;  /* 0x00000000040079b9 */ /* 0x0007e40008040000 */
[----:B---3--:R-:W-:Y:S01]  /*0310*/  NOP ;  /* 0x0000000000007918 */ /* 0x008fe20000000000 */
.L_x_5:
[----:B------:R-:W-:Y:S05]  /*0320*/  BSYNC.RECONVERGENT B0 ;  /* 0x0000000000007941 */ /* 0x000fea0003800200 */
.L_x_4:
[----:B------:R-:W-:Y:S04]  /*0330*/  BSSY.RECONVERGENT B0, `(.L_x_6) ;  /* 0x000000a000007945 */ /* 0x000fe80003800200 */
        /* <DEDUP_REMOVED lines=9> */
.L_x_7:
[----:B------:R-:W-:Y:S05]  /*03d0*/  BSYNC.RECONVERGENT B0 ;  /* 0x0000000000007941 */ /* 0x000fea0003800200 */
.L_x_6:
[----:B------:R-:W3:Y:S01]  /*03e0*/  LDCU.64 UR4, c[0x0][0x888] ;  /* 0x00011100ff0477ac */ /* 0x000ee20008000a00 */
[----:B------:R-:W-:Y:S02]  /*03f0*/  UISETP.EQ.U32.AND UP1, UPT, UR8, URZ, UPT ;  /* 0x000000ff0800728c */ /* 0x000fe4000bf22070 */
[----:B------:R-:W-:Y:S02]  /*0400*/  UPLOP3.LUT UP3, UPT, UPT, UPT, UPT, 0x80, 0x8 ;  /* 0x000000000008789c */ /* 0x000fe40003f6f070 */
[----:B---3--:R-:W-:-:S04]  /*0410*/  UISETP.NE.U32.AND UP0, UPT, UR4, URZ, UPT ;  /* 0x000000ff0400728c */ /* 0x008fc8000bf05070 */
[----:B------:R-:W-:-:S04]  /*0420*/  UISETP.NE.AND.EX UP0, UPT, UR5, URZ, UPT, UP0 ;  /* 0x000000ff0500728c */ /* 0x000fc8000bf05300 */
[----:B------:R-:W-:-:S04]  /*0430*/  UISETP.EQ.OR.EX UP2, UPT, UR9, URZ, !UP0, UP1 ;  /* 0x000000ff0900728c */ /* 0x000fc8000c742710 */
[----:B------:R-:W-:-:S06]  /*0440*/  UP2UR UR4, UPR, URZ, 0x4 ;  /* 0x00000004ff047883 */ /* 0x000fcc0008000000 */
[----:B------:R-:W-:Y:S01]  /*0450*/  MOV R85, UR4 ;  /* 0x0000000400557c02 */ /* 0x000fe20008000f00 */
[----:B------:R-:W-:Y:S06]  /*0460*/  BRA.U !UP2, `(.L_x_8) ;  /* 0x000000010a207547 */ /* 0x000fec000b800000 */
[----:B------:R-:W-:Y:S01]  /*0470*/  UISETP.NE.U32.AND UP1, UPT, UR8, URZ, UPT ;  /* 0x000000ff0800728c */ /* 0x000fe2000bf25070 */
[----:B-----5:R-:W-:Y:S01]  /*0480*/  FSETP.NEU.AND P0, PT, R41, RZ, PT ;  /* 0x000000ff2900720b */ /* 0x020fe20003f0d000 */
[----:B------:R-:W-:Y:S02]  /*0490*/  USEL UR4, URZ, 0xffffffff, UP0 ;  /* 0xffffffffff047887 */ /* 0x000fe40008000000 */
[----:B------:R-:W-:-:S10]  /*04a0*/  UISETP.NE.AND.EX UP1, UPT, UR9, URZ, UPT, UP1 ;  /* 0x000000ff0900728c */ /* 0x000fd4000bf25310 */
[----:B------:R-:W-:Y:S01]  /*04b0*/  VOTEU.ANY UP0, P0 ;  /* 0x0000000000ff7886 */ /* 0x000fe20000000100 */
[----:B------:R-:W-:-:S04]  /*04c0*/  @!UP1 USEL UR4, URZ, 0xffffffff, UP0 ;  /* 0xffffffffff049887 */ /* 0x000fc80008000000 */
[----:B------:R-:W-:-:S04]  /*04d0*/  ULOP3.LUT UR4, UR4, 0x1, URZ, 0xc0, !UPT ;  /* 0x0000000104047892 */ /* 0x000fc8000f8ec0ff */
[----:B------:R-:W-:-:S11]  /*04e0*/  UISETP.NE.U32.AND UP3, UPT, UR4, 0x1, UPT ;  /* 0x000000010400788c */ /* 0x000fd6000bf65070 */
.L_x_8:
[----:B-1----:R-:W1:Y:S01]  /*04f0*/  SHFL.IDX PT, R2, R82, RZ, 0x1f ;  /* 0x00001fff52027589 */ /* 0x002e6200000e0000 */
[----:B------:R-:W-:-:S04]  /*0500*/  UISETP.NE.AND UP0, UPT, UR17, 0x2, UPT ;  /* 0x000000021100788c */ /* 0x000fc8000bf05270 */
[----:B------:R-:W-:Y:S01]  /*0510*/  USEL UR48, URZ, 0x1, UP0 ;  /* 0x00000001ff307887 */ /* 0x000fe20008000000 */
[----:B-1----:R-:W-:-:S13]  /*0520*/  ISETP.NE.AND P0, PT, R2, RZ, PT ;  /* 0x000000ff0200720c */ /* 0x002fda0003f05270 */
[----:B------:R-:W-:Y:S05]  /*0530*/  @P0 BRA `(.L_x_9) ;  /* 0x0000000000500947 */ /* 0x000fea0003800000 */
[----:B------:R-:W1:Y:S01]  /*0540*/  S2UR UR4, SR_CgaCtaId ;  /* 0x00000000000479c3 */ /* 0x000e620000008800 */
[----:B------:R-:W-:Y:S01]  /*0550*/  UMOV UR5, 0x400 ;  /* 0x0000040000057882 */ /* 0x000fe20000000000 */
[----:B------:R-:W-:Y:S01]  /*0560*/  UMOV UR8, 0x1 ;  /* 0x0000000100087882 */ /* 0x000fe20000000000 */
[----:B------:R-:W-:Y:S01]  /*0570*/  UMOV UR6, 0x2 ;  /* 0x0000000200067882 */ /* 0x000fe20000000000 */
[----:B------:R-:W-:-:S04]  /*0580*/  UIADD3 UR8, UPT, UPT, -UR8, 0x100000, URZ ;  /* 0x0010000008087890 */ /* 0x000fc8000fffe1ff */
[----:B------:R-:W-:Y:S02]  /*0590*/  USHF.L.U32 UR9, UR8, 0xb, URZ ;  /* 0x0000000b08097899 */ /* 0x000fe400080006ff */
[----:B------:R-:W-:Y:S02]  /*05a0*/  USHF.L.U32 UR8, UR8, 0x1, URZ ;  /* 0x0000000108087899 */ /* 0x000fe400080006ff */
[----:B------:R-:W-:-:S04]  /*05b0*/  UIADD3 UR6, UPT, UPT, -UR6, 0x100000, URZ ;  /* 0x0010000006067890 */ /* 0x000fc8000fffe1ff */
[----:B------:R-:W-:Y:S02]  /*05c0*/  USHF.L.U32 UR7, UR6, 0xb, URZ ;  /* 0x0000000b06077899 */ /* 0x000fe400080006ff */
[----:B------:R-:W-:Y:S01]  /*05d0*/  USHF.L.U32 UR6, UR6, 0x1, URZ ;  /* 0x0000000106067899 */ /* 0x000fe200080006ff */
[----:B------:R-:W-:Y:S01]  /*05e0*/  ELECT P0, URZ, PT ;  /* 0x0000000000ff782f */ /* 0x000fe20003800000 */
[----:B-1----:R-:W-:Y:S01]  /*05f0*/  ULEA UR4, UR4, UR5, 0x18 ;  /* 0x0000000504047291 */ /* 0x002fe2000f8ec0ff */
[----:B------:R-:W1:Y:S11]  /*0600*/  FENCE.VIEW.ASYNC.S ;  /* 0x00000000000073c6 */ /* 0x000e760000000000 */
[----:B-1----:R1:W3:Y:S01]  /*0610*/  SYNCS.EXCH.64 URZ, [UR4], UR8 ;  /* 0x0000000804ff75b2 */ /* 0x0022e20008000100 */
[----:B------:R1:W4:Y:S01]  /*0620*/  SYNCS.EXCH.64 URZ, [UR4+0x18], UR6 ;  /* 0x0000180604ff75b2 */ /* 0x0003220008000100 */
[----:B------:R1:W1:Y:S01]  /*0630*/  SYNCS.EXCH.64 URZ, [UR4+0x8], UR8 ;  /* 0x0000080804ff75b2 */ /* 0x0002620008000100 */
[----:B------:R1:W1:Y:S01]  /*0640*/  SYNCS.EXCH.64 URZ, [UR4+0x20], UR6 ;  /* 0x0000200604ff75b2 */ /* 0x0002620008000100 */
[----:B------:R1:W1:Y:S01]  /*0650*/  SYNCS.EXCH.64 URZ, [UR4+0x10], UR8 ;  /* 0x0000100804ff75b2 */ /* 0x0002620008000100 */
[----:B------:R1:W1:Y:S01]  /*0660*/  SYNCS.EXCH.64 URZ, [UR4+0x28], UR6 ;  /* 0x0000280604ff75b2 */ /* 0x0002620008000100 */
[----:B------:R-:W-:Y:S01]  /*0670*/  NOP ;  /* 0x0000000000007918 */ /* 0x000fe20000000000 */
.L_x_9:
[----:B------:R-:W2:Y:S01]  /*0680*/  SHFL.IDX PT, R2, R82, RZ, 0x1f ;  /* 0x00001fff52027589 */ /* 0x000ea200000e0000 */
[----:B------:R-:W-:Y:S01]  /*0690*/  NOP ;  /* 0x0000000000007918 */ /* 0x000fe20000000000 */
[----:B--2---:R-:W-:-:S13]  /*06a0*/  ISETP.NE.AND P0, PT, R2, 0x1, PT ;  /* 0x000000010200780c */ /* 0x004fda0003f05270 */
[----:B------:R-:W-:Y:S05]  /*06b0*/  @P0 BRA `(.L_x_10) ;  /* 0x0000000000580947 */ /* 0x000fea0003800000 */
[----:B-1----:R-:W1:Y:S01]  /*06c0*/  S2UR UR4, SR_CgaCtaId ;  /* 0x00000000000479c3 */ /* 0x002e620000008800 */
        /* <DEDUP_REMOVED lines=12> */
[----:B-1----:R2:W1:Y:S01]  /*0790*/  SYNCS.EXCH.64 URZ, [UR4+0x30], UR8 ;  /* 0x0000300804ff75b2 */ /* 0x0024620008000100 */
[----:B------:R2:W1:Y:S01]  /*07a0*/  SYNCS.EXCH.64 URZ, [UR4+0x50], UR6 ;  /* 0x0000500604ff75b2 */ /* 0x0004620008000100 */
[----:B------:R2:W1:Y:S01]  /*07b0*/  SYNCS.EXCH.64 URZ, [UR4+0x38], UR8 ;  /* 0x0000380804ff75b2 */ /* 0x0004620008000100 */
[----:B------:R2:W1:Y:S01]  /*07c0*/  SYNCS.EXCH.64 URZ, [UR4+0x58], UR6 ;  /* 0x0000580604ff75b2 */ /* 0x0004620008000100 */
[----:B------:R2:W1:Y:S01]  /*07d0*/  SYNCS.EXCH.64 URZ, [UR4+0x40], UR8 ;  /* 0x0000400804ff75b2 */ /* 0x0004620008000100 */
[----:B------:R2:W1:Y:S01]  /*07e0*/  SYNCS.EXCH.64 URZ, [UR4+0x60], UR6 ;  /* 0x0000600604ff75b2 */ /* 0x0004620008000100 */
[----:B------:R2:W1:Y:S01]  /*07f0*/  SYNCS.EXCH.64 URZ, [UR4+0x48], UR8 ;  /* 0x0000480804ff75b2 */ /* 0x0004620008000100 */
[----:B------:R2:W1:Y:S02]  /*0800*/  SYNCS.EXCH.64 URZ, [UR4+0x68], UR6 ;  /* 0x0000680604ff75b2 */ /* 0x0004640008000100 */
[----:B--2---:R-:W-:Y:S01]  /*0810*/  NOP ;  /* 0x0000000000007918 */ /* 0x004fe20000000000 */
.L_x_10:
[----:B------:R-:W2:Y:S01]  /*0820*/  SHFL.IDX PT, R2, R82, RZ, 0x1f ;  /* 0x00001fff52027589 */ /* 0x000ea200000e0000 */
[----:B------:R-:W-:Y:S01]  /*0830*/  NOP ;  /* 0x0000000000007918 */ /* 0x000fe20000000000 */
[----:B--2---:R-:W-:-:S13]  /*0840*/  ISETP.NE.AND P0, PT, R2, 0x3, PT ;  /* 0x000000030200780c */ /* 0x004fda0003f05270 */
[----:B------:R-:W-:Y:S05]  /*0850*/  @P0 BRA `(.L_x_11) ;  /* 0x0000000000300947 */ /* 0x000fea0003800000 */
[----:B-1----:R-:W1:Y:S01]  /*0860*/  S2UR UR6, SR_CgaCtaId ;  /* 0x00000000000679c3 */ /* 0x002e620000008800 */
[----:B------:R-:W-:Y:S01]  /*0870*/  UMOV UR4, 0x400 ;  /* 0x0000040000047882 */ /* 0x000fe20000000000 */
[----:B------:R-:W-:Y:S01]  /*0880*/  UMOV UR5, 0x20 ;  /* 0x0000002000057882 */ /* 0x000fe20000000000 */
[----:B------:R-:W-:Y:S01]  /*0890*/  ELECT P0, URZ, PT ;  /* 0x0000000000ff782f */ /* 0x000fe20003800000 */
[----:B-1----:R-:W-:Y:S02]  /*08a0*/  ULEA UR6, UR6, UR4, 0x18 ;  /* 0x0000000406067291 */ /* 0x002fe4000f8ec0ff */
[----:B------:R-:W-:-:S04]  /*08b0*/  UIADD3 UR4, UPT, UPT, -UR5, 0x100000, URZ ;  /* 0x0010000005047890 */ /* 0x000fc8000fffe1ff */
[----:B------:R-:W-:Y:S02]  /*08c0*/  USHF.L.U32 UR5, UR4, 0xb, URZ ;  /* 0x0000000b04057899 */ /* 0x000fe400080006ff */
[----:B------:R-:W-:Y:S01]  /*08d0*/  USHF.L.U32 UR4, UR4, 0x1, URZ ;  /* 0x0000000104047899 */ /* 0x000fe200080006ff */
[----:B------:R-:W1:Y:S11]  /*08e0*/  FENCE.VIEW.ASYNC.S ;  /* 0x00000000000073c6 */ /* 0x000e760000000000 */
[----:B-1----:R2:W1:Y:S01]  /*08f0*/  SYNCS.EXCH.64 URZ, [UR6+0x70], UR4 ;  /* 0x0000700406ff75b2 */ /* 0x0024620008000100 */
[----:B------:R2:W1:Y:S02]  /*0900*/  SYNCS.EXCH.64 URZ, [UR6+0x78], UR4 ;  /* 0x0000780406ff75b2 */ /* 0x0004640008000100 */
[----:B--2---:R-:W-:Y:S01]  /*0910*/  NOP ;  /* 0x0000000000007918 */ /* 0x004fe20000000000 */
.L_x_11:
[----:B------:R-:W2:Y:S01]  /*0920*/  SHFL.IDX PT, R2, R82, RZ, 0x1f ;  /* 0x00001fff52027589 */ /* 0x000ea200000e0000 */
[----:B------:R-:W-:Y:S01]  /*0930*/  NOP ;  /* 0x0000000000007918 */ /* 0x000fe20000000000 */
[----:B--2---:R-:W-:-:S13]  /*0940*/  ISETP.NE.AND P0, PT, R2, 0x4, PT ;  /* 0x000000040200780c */ /* 0x004fda0003f05270 */
[----:B------:R-:W-:Y:S05]  /*0950*/  @P0 BRA `(.L_x_12) ;  /* 0x00000000004c0947 */ /* 0x000fea0003800000 */
[----:B-1----:R-:W1:Y:S01]  /*0960*/  S2UR UR6, SR_CgaCtaId ;  /* 0x00000000000679c3 */ /* 0x002e620000008800 */
[----:B------:R-:W-:Y:S01]  /*0970*/  UMOV UR4, 0x1e0 ;  /* 0x000001e000047882 */ /* 0x000fe20000000000 */
[----:B------:R-:W-:Y:S01]  /*0980*/  UMOV UR5, 0x400 ;  /* 0x0000040000057882 */ /* 0x000fe20000000000 */
[----:B------:R-:W-:Y:S01]  /*0990*/  USEL UR4, UR4, 0x1a0, UP3 ;  /* 0x000001a004047887 */ /* 0x000fe20009800000 */
[----:B------:R-:W-:Y:S01]  /*09a0*/  UMOV UR8, 0x1 ;  /* 0x0000000100087882 */ /* 0x000fe20000000000 */
[----:B------:R-:W-:Y:S01]  /*09b0*/  ELECT P0, URZ, PT ;  /* 0x0000000000ff782f */ /* 0x000fe20003800000 */
[----:B------:R-:W-:-:S04]  /*09c0*/  UIADD3 UR8, UPT, UPT, -UR8, 0x100000, URZ ;  /* 0x0010000008087890 */ /* 0x000fc8000fffe1ff */
[----:B------:R-:W-:Y:S02]  /*09d0*/  USHF.L.U32 UR9, UR8, 0xb, URZ ;  /* 0x0000000b08097899 */ /* 0x000fe400080006ff */
[----:B------:R-:W-:Y:S02]  /*09e0*/  USHF.L.U32 UR8, UR8, 0x1, URZ ;  /* 0x0000000108087899 */ /* 0x000fe400080006ff */
[----:B-1----:R-:W-:Y:S02]  /*09f0*/  ULEA UR6, UR6, UR5, 0x18 ;  /* 0x0000000506067291 */ /* 0x002fe4000f8ec0ff */
[----:B------:R-:W-:-:S04]  /*0a00*/  UIADD3 UR4, UPT, UPT, -UR4, 0x100000, URZ ;  /* 0x0010000004047890 */ /* 0x000fc8000fffe1ff */
[----:B------:R-:W-:Y:S02]  /*0a10*/  USHF.L.U32 UR5, UR4, 0xb, URZ ;  /* 0x0000000b04057899 */ /* 0x000fe400080006ff */
[----:B------:R-:W-:Y:S01]  /*0a20*/  USHF.L.U32 UR4, UR4, 0x1, URZ ;  /* 0x0000000104047899 */ /* 0x000fe200080006ff */
[----:B------:R-:W1:Y:S03]  /*0a30*/  FENCE.VIEW.ASYNC.S ;  /* 0x00000000000073c6 */ /* 0x000e660000000000 */
[----:B-1----:R2:W1:Y:S08]  /*0a40*/  SYNCS.EXCH.64 URZ, [UR6+0x80], UR8 ;  /* 0x0000800806ff75b2 */ /* 0x0024700008000100 */
[----:B------:R2:W1:Y:S01]  /*0a50*/  SYNCS.EXCH.64 URZ, [UR6+0x90], UR4 ;  /* 0x0000900406ff75b2 */ /* 0x0004620008000100 */
[----:B------:R2:W1:Y:S01]  /*0a60*/  SYNCS.EXCH.64 URZ, [UR6+0x88], UR8 ;  /* 0x0000880806ff75b2 */ /* 0x0004620008000100 */
[----:B------:R2:W1:Y:S02]  /*0a70*/  SYNCS.EXCH.64 URZ, [UR6+0x98], UR4 ;  /* 0x0000980406ff75b2 */ /* 0x0004640008000100 */
[----:B--2---:R-:W-:Y:S01]  /*0a80*/  NOP ;  /* 0x0000000000007918 */ /* 0x004fe20000000000 */
.L_x_12:
        /* <DEDUP_REMOVED lines=26> */
.L_x_13:
[----:B------:R-:W2:Y:S01]  /*0c30*/  SHFL.IDX PT, R2, R82, RZ, 0x1f ;  /* 0x00001fff52027589 */ /* 0x000ea200000e0000 */
[----:B------:R-:W-:Y:S01]  /*0c40*/  NOP ;  /* 0x0000000000007918 */ /* 0x000fe20000000000 */
[----:B--2---:R-:W-:-:S13]  /*0c50*/  ISETP.NE.AND P0, PT, R2, 0x3, PT ;  /* 0x000000030200780c */ /* 0x004fda0003f05270 */
[----:B------:R-:W-:Y:S05]  /*0c60*/  @P0 BRA `(.L_x_14) ;  /* 0x0000000000380947 */ /* 0x000fea0003800000 */
[----:B------:R-:W2:Y:S01]  /*0c70*/  S2UR UR5, SR_CgaCtaId ;  /* 0x00000000000579c3 */ /* 0x000ea20000008800 */
[----:B-1----:R-:W-:Y:S01]  /*0c80*/  UMOV UR4, 0x400 ;  /* 0x0000040000047882 */ /* 0x002fe20000000000 */
[----:B------:R-:W-:Y:S01]  /*0c90*/  UMOV UR6, 0x20 ;  /* 0x0000002000067882 */ /* 0x000fe20000000000 */
[----:B------:R-:W-:Y:S01]  /*0ca0*/  ELECT P0, URZ, PT ;  /* 0x0000000000ff782f */ /* 0x000fe20003800000 */
[----:B------:R-:W-:-:S04]  /*0cb0*/  UIADD3 UR6, UPT, UPT, -UR6, 0x100000, URZ ;  /* 0x0010000006067890 */ /* 0x000fc8000fffe1ff */
[----:B------:R-:W-:Y:S02]  /*0cc0*/  USHF.L.U32 UR7, UR6, 0xb, URZ ;  /* 0x0000000b06077899 */ /* 0x000fe400080006ff */
[----:B------:R-:W-:Y:S02]  /*0cd0*/  USHF.L.U32 UR6, UR6, 0x1, URZ ;  /* 0x0000000106067899 */ /* 0x000fe400080006ff */
[----:B--2---:R-:W-:Y:S01]  /*0ce0*/  ULEA UR4, UR5, UR4, 0x18 ;  /* 0x0000000405047291 */ /* 0x004fe2000f8ec0ff */
[----:B------:R-:W1:Y:S11]  /*0cf0*/  FENCE.VIEW.ASYNC.S ;  /* 0x00000000000073c6 */ /* 0x000e760000000000 */
[----:B-1----:R2:W1:Y:S01]  /*0d00*/  SYNCS.EXCH.64 URZ, [UR4+0xe0], UR6 ;  /* 0x0000e00604ff75b2 */ /* 0x0024620008000100 */
[----:B------:R2:W1:Y:S01]  /*0d10*/  SYNCS.EXCH.64 URZ, [UR4+0xf0], UR6 ;  /* 0x0000f00604ff75b2 */ /* 0x0004620008000100 */
[----:B------:R2:W1:Y:S01]  /*0d20*/  SYNCS.EXCH.64 URZ, [UR4+0xe8], UR6 ;  /* 0x0000e80604ff75b2 */ /* 0x0004620008000100 */
[----:B------:R2:W1:Y:S02]  /*0d30*/  SYNCS.EXCH.64 URZ, [UR4+0xf8], UR6 ;  /* 0x0000f80604ff75b2 */ /* 0x0004640008000100 */
[----:B--2---:R-:W-:Y:S01]  /*0d40*/  NOP ;  /* 0x0000000000007918 */ /* 0x004fe20000000000 */
.L_x_14:
[----:B-1----:R-:W1:Y:S01]  /*0d50*/  LDCU UR4, c[0x0][0x36c] ;  /* 0x00006d80ff0477ac */ /* 0x002e620008000800 */
[----:B------:R-:W-:Y:S01]  /*0d60*/  ISETP.NE.OR P3, PT, R0, 0x2, !P3 ;  /* 0x000000020000780c */ /* 0x000fe20005f65670 */
[----:B------:R-:W-:Y:S01]  /*0d70*/  NOP ;  /* 0x0000000000007918 */ /* 0x000fe20000000000 */
[----:B------:R-:W-:Y:S01]  /*0d80*/  LOP3.LUT R0, R94, 0x1f, RZ, 0xc0, !PT ;  /* 0x0000001f5e007812 */ /* 0x000fe200078ec0ff */
[----:B------:R-:W-:Y:S02]  /*0d90*/  UISETP.NE.AND UP4, UPT, UR17, URZ, UPT ;  /* 0x000000ff1100728c */ /* 0x000fe4000bf85270 */
[----:B-1----:R-:W-:-:S09]  /*0da0*/  UISETP.EQ.U32.AND UP5, UPT, UR4, 0x1, UPT ;  /* 0x000000010400788c */ /* 0x002fd2000bfa2070 */
[----:B------:R-:W-:Y:S05]  /*0db0*/  BRA.U !UP5, `(.L_x_15) ;  /* 0x000000010d087547 */ /* 0x000fea000b800000 */
[----:B---34-:R-:W-:Y:S01]  /*0dc0*/  UCGABAR_ARV ;  /* 0x00000000000079c7 */ /* 0x018fe20008000000 */
[----:B------:R-:W-:Y:S05]  /*0dd0*/  BRA `(.L_x_16) ;  /* 0x0000000000047947 */ /* 0x000fea0003800000 */
.L_x_15:
[----:B---34-:R-:W-:Y:S01]  /*0de0*/  NOP ;  /* 0x0000000000007918 */ /* 0x018fe20000000000 */
.L_x_16:
[----:B------:R-:W1:Y:S01]  /*0df0*/  S2UR UR7, SR_CTAID.X ;  /* 0x00000000000779c3 */ /* 0x000e620000002500 */
[----:B------:R-:W-:-:S05]  /*0e00*/  CS2R.32 R84, SR_CgaSize ;  /* 0x0000000000547805 */ /* 0x000fca0000008a00 */
[----:B------:R-:W-:-:S05]  /*0e10*/  IMAD R84, R84, -0xa0, RZ ;  /* 0xffffff6054547824 */ /* 0x000fca00078e02ff */
[----:B------:R-:W-:-:S14]  /*0e20*/  R2UR UR5, R84 ;  /* 0x00000000540572ca */ /* 0x000fdc00000e0000 */
[----:B------:R-:W2:Y:S01]  /*0e30*/  LDCU UR5, c[0x0][UR5+0x2b0] ;  /* 0x00005600050577ac */ /* 0x000ea20008000800 */
[----:B------:R-:W-:-:S05]  /*0e40*/  CS2R.32 R84, SR_CgaSize ;  /* 0x0000000000547805 */ /* 0x000fca0000008a00 */
[----:B------:R-:W-:-:S05]  /*0e50*/  IMAD R84, R84, -0xa0, RZ ;  /* 0xffffff6054547824 */ /* 0x000fca00078e02ff */
[----:B------:R-:W-:-:S14]  /*0e60*/  R2UR UR4, R84 ;  /* 0x00000000540472ca */ /* 0x000fdc00000e0000 */
[----:B------:R-:W3:Y:S01]  /*0e70*/  LDCU UR4, c[0x0][UR4+0x2b4] ;  /* 0x00005680040477ac */ /* 0x000ee20008000800 */
[----:B------:R-:W4:Y:S01]  /*0e80*/  S2UR UR8, SR_CTAID.Y ;  /* 0x00000000000879c3 */ /* 0x000f220000002600 */
[----:B------:R-:W-:-:S05]  /*0e90*/  CS2R.32 R84, SR_CgaSize ;  /* 0x0000000000547805 */ /* 0x000fca0000008a00 */
[----:B------:R-:W-:-:S05]  /*0ea0*/  IMAD R84, R84, -0xa0, RZ ;  /* 0xffffff6054547824 */ /* 0x000fca00078e02ff */
[----:B------:R-:W-:-:S14]  /*0eb0*/  R2UR UR9, R84 ;  /* 0x00000000540972ca */ /* 0x000fdc00000e0000 */
[----:B------:R-:W3:Y:S01]  /*0ec0*/  LDCU UR9, c[0x0][UR9+0x2a0] ;  /* 0x00005400090977ac */ /* 0x000ee20008000800 */
[----:B------:R-:W-:-:S05]  /*0ed0*/  CS2R.32 R84, SR_CgaSize ;  /* 0x0000000000547805 */ /* 0x000fca0000008a00 */
[----:B------:R-:W-:-:S05]  /*0ee0*/  IMAD R84, R84, -0xa0, RZ ;  /* 0xffffff6054547824 */ /* 0x000fca00078e02ff */
[----:B------:R-:W-:-:S14]  /*0ef0*/  R2UR UR10, R84 ;  /* 0x00000000540a72ca */ /* 0x000fdc00000e0000 */
[----:B------:R-:W3:Y:S01]  /*0f00*/  LDCU UR10, c[0x0][UR10+0x2a4] ;  /* 0x000054800a0a77ac */ /* 0x000ee20008000800 */
[----:B------:R-:W3:Y:S01]  /*0f10*/  S2UR UR11, SR_CgaCtaId ;  /* 0x00000000000b79c3 */ /* 0x000ee20000008800 */
[----:B------:R-:W3:Y:S01]  /*0f20*/  LDCU UR21, c[0x0][0xb24] ;  /* 0x00016480ff1577ac */ /* 0x000ee20008000800 */
[----:B------:R-:W3:Y:S01]  /*0f30*/  LDCU UR42, c[0x0][0xb24] ;  /* 0x00016480ff2a77ac */ /* 0x000ee20008000800 */
[----:B-1----:R-:W-:-:S05]  /*0f40*/  I2FP.F32.U32 R3, UR7 ;  /* 0x0000000700037c45 */ /* 0x002fca0008201000 */
[----:B------:R-:W1:Y:S01]  /*0f50*/  S2UR UR36, SR_CTAID.Z ;  /* 0x00000000002479c3 */ /* 0x000e620000002700 */
[----:B------:R-:W1:Y:S01]  /*0f60*/  LDCU UR27, c[0x0][0xb30] ;  /* 0x00016600ff1b77ac */ /* 0x000e620008000800 */
[----:B--2---:R-:W-:Y:S01]  /*0f70*/  FMUL R3, R3, UR5 ;  /* 0x0000000503037c20 */ /* 0x004fe20008400000 */
[----:B------:R-:W-:Y:S01]  /*0f80*/  UMOV UR16, UR7 ;  /* 0x0000000700107c82 */ /* 0x000fe20008000000 */
[----:B----4-:R-:W-:Y:S01]  /*0f90*/  I2FP.F32.U32 R2, UR8 ;  /* 0x0000000800027c45 */ /* 0x010fe20008201000 */
[----:B------:R-:W-:-:S03]  /*0fa0*/  UMOV UR20, UR8 ;  /* 0x0000000800147c82 */ /* 0x000fc60008000000 */
[----:B------:R-:W2:Y:S01]  /*0fb0*/  F2I.U32.TRUNC.NTZ R3, R3 ;  /* 0x0000000300037305 */ /* 0x000ea2000020f000 */
[----:B---3--:R-:W-:Y:S01]  /*0fc0*/  UISETP.GE.AND UP2, UPT, UR21, 0x1, UPT ;  /* 0x000000011500788c */ /* 0x008fe2000bf46270 */
[----:B------:R-:W-:Y:S01]  /*0fd0*/  FMUL R2, R2, UR4 ;  /* 0x0000000402027c20 */ /* 0x000fe20008400000 */
[----:B------:R-:W-:-:S05]  /*0fe0*/  USHF.L.U32 UR28, UR11, 0xa, URZ ;  /* 0x0000000a0b1c7899 */ /* 0x000fca00080006ff */
[----:B------:R-:W3:Y:S01]  /*0ff0*/  F2I.U32.TRUNC.NTZ R2, R2 ;  /* 0x0000000200027305 */ /* 0x000ee2000020f000 */
[----:B--2---:R-:W-:Y:S02]  /*1000*/  R2UR UR4, R3 ;  /* 0x00000000030472ca */ /* 0x004fe400000e0000 */
[----:B---3--:R-:W-:Y:S02]  /*1010*/  R2UR UR6, R2 ;  /* 0x00000000020672ca */ /* 0x008fe400000e0000 */
[----:B------:R-:W-:-:S09]  /*1020*/  PRMT R2, RZ, 0x7610, R2 ;  /* 0x00007610ff027816 */ /* 0x000fd20000000002 */
[----:B------:R-:W-:-:S04]  /*1030*/  UIADD3 UR5, UPT, UPT, -UR4, URZ, URZ ;  /* 0x000000ff04057290 */ /* 0x000fc8000fffe1ff */
[----:B------:R-:W-:Y:S02]  /*1040*/  UIMAD UR5, UR9, UR5, UR7 ;  /* 0x00000005090572a4 */ /* 0x000fe4000f8e0207 */
[----:B------:R-:W-:-:S04]  /*1050*/  UIADD3 UR4, UPT, UPT, -UR6, URZ, URZ ;  /* 0x000000ff06047290 */ /* 0x000fc8000fffe1ff */
[----:B------:R-:W-:Y:S01]  /*1060*/  IMAD.U32 R84, RZ, RZ, UR5 ;  /* 0x00000005ff547e24 */ /* 0x000fe2000f8e00ff */
[----:B------:R-:W-:-:S06]  /*1070*/  UIMAD UR4, UR10, UR4, UR8 ;  /* 0x000000040a0472a4 */ /* 0x000fcc000f8e0208 */
[----:B------:R-:W-:Y:S01]  /*1080*/  IMAD.U32 R83, RZ, RZ, UR4 ;  /* 0x00000004ff537e24 */ /* 0x000fe2000f8e00ff */
[----:B-1----:R-:W-:Y:S06]  /*1090*/  BRA.U UP4, `(.L_x_17) ;  /* 0x00000001042c7547 */ /* 0x002fec000b800000 */
[----:B------:R-:W-:Y:S02]  /*10a0*/  R2UR UR5, R83 ;  /* 0x00000000530572ca */ /* 0x000fe400000e0000 */
[----:B------:R-:W-:-:S11]  /*10b0*/  R2UR UR4, R84 ;  /* 0x00000000540472ca */ /* 0x000fd600000e0000 */
[----:B------:R-:W-:Y:S02]  /*10c0*/  UISETP.NE.AND UP0, UPT, UR5, URZ, UPT ;  /* 0x000000ff0500728c */ /* 0x000fe4000bf05270 */
[----:B------:R-:W-:Y:S02]  /*10d0*/  UISETP.NE.AND UP1, UPT, UR5, 0x1, UPT ;  /* 0x000000010500788c */ /* 0x000fe4000bf25270 */
[----:B------:R-:W-:-:S04]  /*10e0*/  UISETP.EQ.OR UP0, UPT, UR4, URZ, !UP0 ;  /* 0x000000ff0400728c */ /* 0x000fc8000c702670 */
[----:B------:R-:W-:Y:S02]  /*10f0*/  USEL UR5, URZ, 0x1, !UP0 ;  /* 0x00000001ff057887 */ /* 0x000fe4000c000000 */
[----:B------:R-:W-:Y:S02]  /*1100*/  UISETP.NE.AND UP0, UPT, UR4, URZ, UPT ;  /* 0x000000ff0400728c */ /* 0x000fe4000bf05270 */
[----:B------:R-:W-:-:S04]  /*1110*/  USEL UR4, URZ, 0x2, UP1 ;  /* 0x00000002ff047887 */ /* 0x000fc80008800000 */
[----:B------:R-:W-:-:S04]  /*1120*/  USEL UR4, UR4, 0x2, UP0 ;  /* 0x0000000204047887 */ /* 0x000fc80008000000 */
[----:B------:R-:W-:-:S06]  /*1130*/  UIADD3 UR4, UPT, UPT, UR5, UR4, URZ ;  /* 0x0000000405047290 */ /* 0x000fcc000fffe0ff */
[----:B------:R-:W-:Y:S02]  /*1140*/  IMAD.U32 R2, RZ, RZ, UR4 ;  /* 0x00000004ff027e24 */ /* 0x000fe4000f8e00ff */
.L_x_17:
[----:B------:R-:W-:Y:S05]  /*1150*/  BRA.U !UP2, `(.L_x_18) ;  /* 0x000000010ad47547 */ /* 0x000fea000b800000 */
[----:B------:R-:W1:Y:S01]  /*1160*/  LDCU.128 UR12, c[0x0][0xb10] ;  /* 0x00016200ff0c77ac */ /* 0x000e620008000c00 */
[----:B------:R-:W2:Y:S01]  /*1170*/  LDCU UR6, c[0x0][0x370] ;  /* 0x00006e00ff0677ac */ /* 0x000ea20008000800 */
[----:B------:R-:W3:Y:S01]  /*1180*/  LDCU UR5, c[0x0][0x374] ;  /* 0x00006e80ff0577ac */ /* 0x000ee20008000800 */
[----:B------:R-:W4:Y:S01]  /*1190*/  LDCU UR26, c[0x0][0xb0c] ;  /* 0x00016180ff1a77ac */ /* 0x000f220008000800 */
[----:B------:R-:W4:Y:S01]  /*11a0*/  LDCU UR4, c[0x0][0xb20] ;  /* 0x00016400ff0477ac */ /* 0x000f220008000800 */
[----:B------:R-:W4:Y:S01]  /*11b0*/  LDCU.64 UR8, c[0x0][0xb28] ;  /* 0x00016500ff0877ac */ /* 0x000f220008000a00 */
[----:B-1----:R-:W-:Y:S02]  /*11c0*/  UISETP.NE.AND UP0, UPT, UR14, 0x1, UPT ;  /* 0x000000010e00788c */ /* 0x002fe4000bf05270 */
[----:B---3--:R-:W-:Y:S02]  /*11d0*/  UIMAD.WIDE.U32 UR10, UR5, UR15, URZ ;  /* 0x0000000f050a72a5 */ /* 0x008fe4000f8e00ff */
[----:B--2---:R-:W-:-:S02]  /*11e0*/  UIMAD.WIDE.U32 UR22, UR6, UR12, URZ ;  /* 0x0000000c061672a5 */ /* 0x004fc4000f8e00ff */
[----:B----4-:R-:W-:Y:S02]  /*11f0*/  UISETP.NE.AND UP1, UPT, UR26, 0x1, UPT ;  /* 0x000000011a00788c */ /* 0x010fe4000bf25270 */
[----:B------:R-:W-:Y:S01]  /*1200*/  UISETP.NE.AND UP2, UPT, UR21, 0x1, UPT ;  /* 0x000000011500788c */ /* 0x000fe2000bf45270 */
[----:B------:R-:W-:Y:S02]  /*1210*/  UMOV UR10, UR11 ;  /* 0x0000000b000a7c82 */ /* 0x000fe40008000000 */
[----:B------:R-:W-:Y:S01]  /*1220*/  UMOV UR22, UR23 ;  /* 0x0000001700167c82 */ /* 0x000fe20008000000 */
[----:B------:R-:W-:Y:S02]  /*1230*/  @UP0 USHF.R.U32.HI UR5, URZ, UR4, UR10 ;  /* 0x00000004ff050299 */ /* 0x000fe4000801160a */
[----:B------:R-:W-:Y:S02]  /*1240*/  UIMAD.WIDE.U32 UR24, UR20, UR15, URZ ;  /* 0x0000000f141872a5 */ /* 0x000fe4000f8e00ff */
[----:B------:R-:W-:-:S02]  /*1250*/  UIMAD.WIDE.U32 UR10, UR5, UR8, URZ ;  /* 0x00000008050a72a5 */ /* 0x000fc4000f8e00ff */
[----:B------:R-:W-:Y:S02]  /*1260*/  @UP1 USHF.R.U32.HI UR6, URZ, UR13, UR22 ;  /* 0x0000000dff061299 */ /* 0x000fe40008011616 */
[----:B------:R-:W-:Y:S02]  /*1270*/  UIMAD.WIDE.U32 UR18, UR16, UR12, URZ ;  /* 0x0000000c101272a5 */ /* 0x000fe4000f8e00ff */
[----:B------:R-:W-:Y:S01]  /*1280*/  UIMAD.WIDE.U32 UR22, UR6, UR8, URZ ;  /* 0x00000008061672a5 */ /* 0x000fe2000f8e00ff */
[----:B------:R-:W-:Y:S01]  /*1290*/  UMOV UR24, UR25 ;  /* 0x0000001900187c82 */ /* 0x000fe20008000000 */
[----:B------:R-:W-:Y:S01]  /*12a0*/  UMOV UR10, UR11 ;  /* 0x0000000b000a7c82 */ /* 0x000fe20008000000 */
[----:B------:R-:W-:Y:S02]  /*12b0*/  USHF.R.U32.HI UR24, URZ, UR4, UR24 ;  /* 0x00000004ff187299 */ /* 0x000fe40008011618 */
[----:B------:R-:W-:Y:S02]  /*12c0*/  @UP2 USHF.R.U32.HI UR5, URZ, UR9, UR10 ;  /* 0x00000009ff052299 */ /* 0x000fe4000801160a */
[----:B------:R-:W-:Y:S01]  /*12d0*/  UMOV UR7, UR23 ;  /* 0x0000001700077c82 */ /* 0x000fe20008000000 */
[----:B------:R-:W-:Y:S01]  /*12e0*/  UMOV UR18, UR19 ;  /* 0x0000001300127c82 */ /* 0x000fe20008000000 */
[----:B------:R-:W-:-:S02]  /*12f0*/  @UP2 USHF.R.U32.HI UR6, URZ, UR9, UR7 ;  /* 0x00000009ff062299 */ /* 0x000fc40008011607 */
[----:B------:R-:W-:Y:S02]  /*1300*/  USHF.R.U32.HI UR18, URZ, UR13, UR18 ;  /* 0x0000000dff127299 */ /* 0x000fe40008011612 */
[----:B------:R-:W-:Y:S02]  /*1310*/  USEL UR4, UR20, UR24, !UP0 ;  /* 0x0000001814047287 */ /* 0x000fe4000c000000 */
[----:B------:R-:W-:Y:S02]  /*1320*/  UIMAD UR7, UR5, UR21, URZ ;  /* 0x00000015050772a4 */ /* 0x000fe4000f8e02ff */
[----:B------:R-:W-:Y:S02]  /*1330*/  USEL UR5, UR16, UR18, !UP1 ;  /* 0x0000001210057287 */ /* 0x000fe4000c800000 */
[----:B------:R-:W-:Y:S02]  /*1340*/  UIMAD UR12, UR6, UR21, URZ ;  /* 0x00000015060c72a4 */ /* 0x000fe4000f8e02ff */
[----:B------:R-:W-:-:S02]  /*1350*/  UISETP.GE.AND UP0, UPT, UR4, UR7, UPT ;  /* 0x000000070400728c */ /* 0x000fc4000bf06270 */
[----:B------:R-:W-:Y:S02]  /*1360*/  UIMAD.WIDE.U32 UR10, UR4, UR8, URZ ;  /* 0x00000008040a72a5 */ /* 0x000fe4000f8e00ff */
[----:B------:R-:W-:Y:S02]  /*1370*/  UISETP.GE.OR UP0, UPT, UR5, UR12, UP0 ;  /* 0x0000000c0500728c */ /* 0x000fe40008706670 */
[----:B------:R-:W-:Y:S02]  /*1380*/  UIMAD.WIDE.U32 UR12, UR5, UR8, URZ ;  /* 0x00000008050c72a5 */ /* 0x000fe4000f8e00ff */
[----:B------:R-:W-:Y:S01]  /*1390*/  UIADD3 UR10, UPT, UPT, -UR4, URZ, URZ ;  /* 0x000000ff040a7290 */ /* 0x000fe2000fffe1ff */
[----:B------:R-:W-:Y:S01]  /*13a0*/  UMOV UR8, UR11 ;  /* 0x0000000b00087c82 */ /* 0x000fe20008000000 */
[----:B------:R-:W-:Y:S02]  /*13b0*/  UIADD3 UR11, UPT, UPT, -UR5, URZ, URZ ;  /* 0x000000ff050b7290 */ /* 0x000fe4000fffe1ff */
[----:B------:R-:W-:-:S03]  /*13c0*/  USHF.R.U32.HI UR8, URZ, UR9, UR8 ;  /* 0x00000009ff087299 */ /* 0x000fc60008011608 */
[----:B------:R-:W-:Y:S01]  /*13d0*/  @!UP0 UMOV UR7, UR13 ;  /* 0x0000000d00078c82 */ /* 0x000fe20008000000 */
[----:B------:R-:W-:Y:S02]  /*13e0*/  UIMAD UR20, UR14, UR10, UR20 ;  /* 0x0000000a0e1472a4 */ /* 0x000fe4000f8e0214 */
[----:B------:R-:W-:Y:S02]  /*13f0*/  USEL UR8, UR4, UR8, !UP2 ;  /* 0x0000000804087287 */ /* 0x000fe4000d000000 */
[----:B------:R-:W-:Y:S02]  /*1400*/  @!UP0 USHF.R.U32.HI UR7, URZ, UR9, UR7 ;  /* 0x00000009ff078299 */ /* 0x000fe40008011607 */
[----:B------:R-:W-:Y:S02]  /*1410*/  UIADD3 UR9, UPT, UPT, -UR8, URZ, URZ ;  /* 0x000000ff08097290 */ /* 0x000fe4000fffe1ff */
[----:B------:R-:W-:Y:S02]  /*1420*/  @!UP0 USEL UR7, UR5, UR7, !UP2 ;  /* 0x0000000705078287 */ /* 0x000fe4000d000000 */
[----:B------:R-:W-:-:S02]  /*1430*/  UIMAD UR9, UR21, UR9, UR4 ;  /* 0x00000009150972a4 */ /* 0x000fc4000f8e0204 */
[----:B------:R-:W-:Y:S02]  /*1440*/  @!UP0 UIADD3 UR8, UPT, UPT, UR8, -UR7, URZ ;  /* 0x8000000708088290 */ /* 0x000fe4000fffe0ff */
[----:B------:R-:W-:Y:S02]  /*1450*/  @!UP0 UIMAD UR6, UR9, UR6, UR7 ;  /* 0x00000006090682a4 */ /* 0x000fe4000f8e0207 */
[----:B------:R-:W-:Y:S02]  /*1460*/  @!UP0 UIMAD UR4, UR8, UR21, UR5 ;  /* 0x00000015080482a4 */ /* 0x000fe4000f8e0205 */
[----:B------:R-:W-:Y:S02]  /*1470*/  UIMAD UR16, UR26, UR11, UR16 ;  /* 0x0000000b1a1072a4 */ /* 0x000fe4000f8e0210 */
[----:B------:R-:W-:Y:S01]  /*1480*/  UIMAD UR20, UR4, UR14, UR20 ;  /* 0x0000000e041472a4 */ /* 0x000fe2000f8e0214 */
[----:B------:R-:W-:Y:S02]  /*1490*/  @!UP0 UMOV UR5, UR6 ;  /* 0x0000000600058c82 */ /* 0x000fe40008000000 */
[----:B------:R-:W-:-:S12]  /*14a0*/  UIMAD UR16, UR5, UR26, UR16 ;  /* 0x0000001a051072a4 */ /* 0x000fd8000f8e0210 */
.L_x_18:
[----:B------:R-:W-:Y:S02]  /*14b0*/  UISETP.NE.AND UP1, UPT, UR27, 0x1, UPT ;  /* 0x000000011b00788c */ /* 0x000fe4000bf25270 */
[----:B------:R-:W-:Y:S02]  /*14c0*/  UISETP.NE.AND UP0, UPT, UR17, 0x2, UPT ;  /* 0x000000021100788c */ /* 0x000fe4000bf05270 */
[----:B------:R-:W-:-:S05]  /*14d0*/  ULOP3.LUT UR28, UR28, 0x400, URZ, 0xc0, !UPT ;  /* 0x000004001c1c7892 */ /* 0x000fca000f8ec0ff */
[----:B------:R-:W-:Y:S07]  /*14e0*/  BRA.U UP1, `(.L_x_19) ;  /* 0x0000000101447547 */ /* 0x000fee000b800000 */
[----:B------:R-:W1:Y:S01]  /*14f0*/  LDCU.128 UR8, c[0x0][0xb10] ;  /* 0x00016200ff0877ac */ /* 0x000e620008000c00 */
[----:B------:R-:W2:Y:S01]  /*1500*/  LDCU UR12, c[0x0][0xb0c] ;  /* 0x00016180ff0c77ac */ /* 0x000ea20008000800 */
[----:B------:R-:W3:Y:S01]  /*1510*/  LDCU UR13, c[0x0][0xb20] ;  /* 0x00016400ff0d77ac */ /* 0x000ee20008000800 */
[----:B-1----:R-:W-:Y:S02]  /*1520*/  UIMAD.WIDE.U32 UR6, UR16, UR8, URZ ;  /* 0x00000008100672a5 */ /* 0x002fe4000f8e00ff */
[----:B------:R-:W-:Y:S02]  /*1530*/  UIMAD.WIDE.U32 UR4, UR20, UR11, URZ ;  /* 0x0000000b140472a5 */ /* 0x000fe4000f8e00ff */
[----:B--2---:R-:W-:Y:S02]  /*1540*/  UISETP.NE.AND UP2, UPT, UR12, 0x1, UPT ;  /* 0x000000010c00788c */ /* 0x004fe4000bf45270 */
[----:B------:R-:W-:Y:S01]  /*1550*/  UISETP.NE.AND UP1, UPT, UR10, 0x1, UPT ;  /* 0x000000010a00788c */ /* 0x000fe2000bf25270 */
[----:B------:R-:W-:-:S02]  /*1560*/  UMOV UR6, UR7 ;  /* 0x0000000700067c82 */ /* 0x000fc40008000000 */
[----:B------:R-:W-:Y:S01]  /*1570*/  UMOV UR4, UR5 ;  /* 0x0000000500047c82 */ /* 0x000fe20008000000 */
[----:B------:R-:W-:Y:S02]  /*1580*/  USHF.R.U32.HI UR6, URZ, UR9, UR6 ;  /* 0x00000009ff067299 */ /* 0x000fe40008011606 */
[----:B---3--:R-:W-:Y:S02]  /*1590*/  USHF.R.U32.HI UR4, URZ, UR13, UR4 ;  /* 0x0000000dff047299 */ /* 0x008fe40008011604 */
[----:B------:R-:W-:Y:S02]  /*15a0*/  USEL UR5, UR16, UR6, !UP2 ;  /* 0x0000000610057287 */ /* 0x000fe4000d000000 */
[----:B------:R-:W-:-:S04]  /*15b0*/  USEL UR4, UR20, UR4, !UP1 ;  /* 0x0000000414047287 */ /* 0x000fc8000c800000 */
[----:B------:R-:W-:Y:S02]  /*15c0*/  UIADD3 UR6, UPT, UPT, UR5, -UR4, URZ ;  /* 0x8000000405067290 */ /* 0x000fe4000fffe0ff */
[----:B------:R-:W-:Y:S02]  /*15d0*/  UIADD3 UR4, UPT, UPT, -UR5, UR4, URZ ;  /* 0x0000000405047290 */ /* 0x000fe4000fffe1ff */
[----:B------:R-:W-:Y:S02]  /*15e0*/  UIMAD UR20, UR6, UR10, UR20 ;  /* 0x0000000a061472a4 */ /* 0x000fe4000f8e0214 */
[----:B------:R-:W-:-:S12]  /*15f0*/  UIMAD UR16, UR4, UR12, UR16 ;  /* 0x0000000c041072a4 */ /* 0x000fd8000f8e0210 */
.L_x_19:
[----:B------:R-:W-:Y:S05]  /*1600*/  BRA.U !UP5, `(.L_x_20) ;  /* 0x000000010d0c7547 */ /* 0x000fea000b800000 */
[----:B------:R-:W-:Y:S01]  /*1610*/  UCGABAR_WAIT ;  /* 0x0000000000007dc7 */ /* 0x000fe20008000000 */
[----:B------:R-:W-:Y:S01]  /*1620*/  CCTL.IVALL ;  /* 0x00000000ff00798f */ /* 0x000fe20002000000 */
[----:B------:R-:W-:Y:S05]  /*1630*/  BRA `(.L_x_21) ;  /* 0x0000000000047947 */ /* 0x000fea0003800000 */
.L_x_20:
[----:B------:R-:W-:Y:S06]  /*1640*/  BAR.SYNC.DEFER_BLOCKING 0x0 ;  /* 0x0000000000007b1d */ /* 0x000fec0000010000 */
.L_x_21:
[----:B------:R-:W-:Y:S05]  /*1650*/  BRA.U UP0, `(.L_x_22) ;  /* 0x0000001100a07547 */ /* 0x000fea000b800000 */
[----:B------:R-:W1:Y:S01]  /*1660*/  LDCU UR6, c[0x0][0x38c] ;  /* 0x00007180ff0677ac */ /* 0x000e620008000800 */
[----:B------:R-:W2:Y:S01]  /*1670*/  S2UR UR8, SR_CgaCtaId ;  /* 0x00000000000879c3 */ /* 0x000ea20000008800 */
[----:B------:R-:W-:Y:S01]  /*1680*/  PLOP3.LUT P1, PT, PT, PT, UP3, 0x80, 0x8 ;  /* 0x000000000008781c */ /* 0x000fe20003f2f038 */
[----:B------:R-:W-:Y:S01]  /*1690*/  IMAD.MOV.U32 R12, RZ, RZ, 0x1 ;  /* 0x00000001ff0c7424 */ /* 0x000fe200078e00ff */
[----:B------:R-:W-:Y:S01]  /*16a0*/  UMOV UR7, 0x400 ;  /* 0x0000040000077882 */ /* 0x000fe20000000000 */
[----:B------:R-:W-:Y:S01]  /*16b0*/  UISETP.NE.AND UP1, UPT, UR17, URZ, UPT ;  /* 0x000000ff1100728c */ /* 0x000fe2000bf25270 */
[----:B------:R-:W-:Y:S02]  /*16c0*/  ISETP.EQ.OR P2, PT, R0, RZ, P3 ;  /* 0x000000ff0000720c */ /* 0x000fe40001f42670 */
[----:B------:R-:W-:Y:S02]  /*16d0*/  CS2R R10, SRZ ;  /* 0x00000000000a7805 */ /* 0x000fe4000001ff00 */
[----:B------:R-:W-:Y:S01]  /*16e0*/  PLOP3.LUT P1, PT, P1, PT, PT, 0x8, 0x80 ;  /* 0x000000000080781c */ /* 0x000fe20000f2e170 */
[----:B------:R-:W-:Y:S01]  /*16f0*/  IMAD.MOV.U32 R9, RZ, RZ, RZ ;  /* 0x000000ffff097224 */ /* 0x000fe200078e00ff */
[----:B------:R-:W3:Y:S01]  /*1700*/  LDCU UR40, c[0x0][0x370] ;  /* 0x00006e00ff2877ac */ /* 0x000ee20008000800 */
[----:B------:R-:W-:Y:S01]  /*1710*/  IMAD.MOV.U32 R8, RZ, RZ, 0x1 ;  /* 0x00000001ff087424 */ /* 0x000fe200078e00ff */
[----:B------:R-:W4:Y:S01]  /*1720*/  LDCU.64 UR26, c[0x0][0x348] ;  /* 0x00006900ff1a77ac */ /* 0x000f220008000a00 */
[----:B-1----:R-:W-:-:S02]  /*1730*/  UIADD3 UR5, UPT, UPT, UR6, 0x1f, URZ ;  /* 0x0000001f06057890 */ /* 0x002fc4000fffe0ff */
[----:B------:R-:W-:Y:S02]  /*1740*/  USHF.R.U32.HI UR45, URZ, 0x5, UR28 ;  /* 0x00000005ff2d7899 */ /* 0x000fe4000801161c */
[----:B------:R-:W-:Y:S02]  /*1750*/  USHF.R.S32.HI UR4, URZ, 0x1f, UR5 ;  /* 0x0000001fff047899 */ /* 0x000fe40008011405 */
[----:B------:R-:W-:Y:S02]  /*1760*/  UIADD3 UR46, UPT, UPT, UR6, 0x3e, URZ ;  /* 0x0000003e062e7890 */ /* 0x000fe4000fffe0ff */
[----:B------:R-:W-:Y:S02]  /*1770*/  ULEA.HI UR4, UR4, UR5, URZ, 0x5 ;  /* 0x0000000504047291 */ /* 0x000fe4000f8f28ff */
[----:B------:R-:W-:Y:S02]  /*1780*/  UIADD3 UR5, UPT, UPT, UR6, -0x1, URZ ;  /* 0xffffffff06057890 */ /* 0x000fe4000fffe0ff */
[----:B------:R-:W-:-:S02]  /*1790*/  USHF.R.S32.HI UR43, URZ, 0x5, UR4 ;  /* 0x00000005ff2b7899 */ /* 0x000fc40008011404 */
[----:B------:R-:W-:Y:S02]  /*17a0*/  UISETP.GE.U32.AND UP2, UPT, UR5, -0x3f, UPT ;  /* 0xffffffc10500788c */ /* 0x000fe4000bf46070 */
[----:B------:R-:W-:Y:S02]  /*17b0*/  UISETP.LT.U32.AND UP0, UPT, UR43, 0x3, UPT ;  /* 0x000000032b00788c */ /* 0x000fe4000bf01070 */
[----:B--2---:R-:W-:Y:S02]  /*17c0*/  ULEA UR7, UR8, UR7, 0x18 ;  /* 0x0000000708077291 */ /* 0x004fe4000f8ec0ff */
[----:B------:R-:W-:Y:S02]  /*17d0*/  USEL UR41, UR43, 0x3, UP0 ;  /* 0x000000032b297887 */ /* 0x000fe40008000000 */
[----:B------:R-:W-:Y:S02]  /*17e0*/  ULEA UR29, UR28, UR7, 0x1 ;  /* 0x000000071c1d7291 */ /* 0x000fe4000f8e08ff */
[----:B------:R-:W-:-:S02]  /*17f0*/  UIADD3 UR21, UPT, UPT, UR41, -0x1, URZ ;  /* 0xffffffff29157890 */ /* 0x000fc4000fffe0ff */
[----:B------:R-:W-:Y:S01]  /*1800*/  @UP2 UIADD3 UR21, UPT, UPT, UR41, URZ, URZ ;  /* 0x000000ff29152290 */ /* 0x000fe2000fffe0ff */
[----:B------:R-:W1:Y:S01]  /*1810*/  LDCU UR39, c[0x0][0x374] ;  /* 0x00006e80ff2777ac */ /* 0x000e620008000800 */
[----:B------:R-:W-:Y:S02]  /*1820*/  USEL UR24, UR48, 0x2, UP1 ;  /* 0x0000000230187887 */ /* 0x000fe40008800000 */
[----:B------:R-:W-:Y:S02]  /*1830*/  UIADD3 UR29, UPT, UPT, UR29, 0x8800, URZ ;  /* 0x000088001d1d7890 */ /* 0x000fe4000fffe0ff */
[----:B------:R-:W-:Y:S02]  /*1840*/  UIADD3 UR44, UPT, UPT, UR43, -UR41, URZ ;  /* 0x800000292b2c7290 */ /* 0x000fe4000fffe0ff */
[----:B------:R-:W-:Y:S01]  /*1850*/  UIADD3 UR21, UPT, UPT, UR21, 0x1, URZ ;  /* 0x0000000115157890 */ /* 0x000fe2000fffe0ff */
[----:B---34-:R-:W-:-:S11]  /*1860*/  UMOV UR5, URZ ;  /* 0x000000ff00057c82 */ /* 0x018fd60008000000 */
.L_x_42:
[----:B------:R-:W2:Y:S02]  /*1870*/  S2UR UR4, SR_CgaCtaId ;  /* 0x00000000000479c3 */ /* 0x000ea40000008800 */
[----:B--2---:R-:W-:-:S09]  /*1880*/  UISETP.NE.AND UP0, UPT, UR4, URZ, UPT ;  /* 0x000000ff0400728c */ /* 0x004fd2000bf05270 */
[----:B-1----:R-:W-:Y:S05]  /*1890*/  BRA.U UP0, `(.L_x_23) ;  /* 0x0000000100287547 */ /* 0x002fea000b800000 */
[----:B------:R-:W-:Y:S02]  /*18a0*/  LEA R0, R9, UR7, 0x3 ;  /* 0x0000000709007c11 */ /* 0x000fe4000f8e18ff */
[----:B------:R-:W-:-:S04]  /*18b0*/  SHF.L.U32 R3, R8, 0x1f, RZ ;  /* 0x0000001f08037819 */ /* 0x000fc800000006ff */
[----:B------:R-:W2:Y:S02]  /*18c0*/  SYNCS.PHASECHK.TRANS64.TRYWAIT P0, [R0+URZ+0xf0], R3 ;  /* 0x0000f003000075a7 */ /* 0x000ea400080011ff */
[----:B--2---:R-:W-:Y:S05]  /*18d0*/  @!P0 BRA `(.L_x_24) ;  /* 0x0000007800e88947 */ /* 0x004fea0003800000 */
.L_x_137:
[----:B------:R3:W-:Y:S01]  /*18e0*/  SYNCS.ARRIVE.TRANS64.A1T0 RZ, [R0+URZ+0xe0], RZ ;  /* 0x0000e0ff00ff79a7 */ /* 0x0007e200081000ff */
[----:B------:R-:W-:-:S05]  /*18f0*/  VIADD R9, R9, 0x1 ;  /* 0x0000000109097836 */ /* 0x000fca0000000000 */
[----:B------:R-:W-:-:S04]  /*1900*/  ISETP.NE.AND P0, PT, R9, 0x2, PT ;  /* 0x000000020900780c */ /* 0x000fc80003f05270 */
[----:B--2---:R-:W-:Y:S02]  /*1910*/  SEL R3, RZ, 0x1, P0 ;  /* 0x00000001ff037807 */ /* 0x004fe40000000000 */
[----:B------:R-:W-:Y:S02]  /*1920*/  SEL R9, R9, RZ, P0 ;  /* 0x000000ff09097207 */ /* 0x000fe40000000000 */
[----:B------:R-:W-:-:S07]  /*1930*/  LOP3.LUT R8, R8, R3, RZ, 0x3c, !PT ;  /* 0x0000000308087212 */ /* 0x000fce00078e3cff */
.L_x_23:
[----:B------:R-:W-:Y:S01]  /*1940*/  ULEA UR4, UR5, UR7, 0x3 ;  /* 0x0000000705047291 */ /* 0x000fe2000f8e18ff */
[----:B---3--:R-:W-:Y:S01]  /*1950*/  SHF.L.U32 R0, R12, 0x1f, RZ ;  /* 0x0000001f0c007819 */ /* 0x008fe200000006ff */
[----:B------:R-:W-:Y:S02]  /*1960*/  UISETP.GE.U32.AND UP0, UPT, UR46, 0x3f, UPT ;  /* 0x0000003f2e00788c */ /* 0x000fe4000bf06070 */
[----:B------:R-:W-:Y:S02]  /*1970*/  USHF.L.U32 UR11, UR20, 0x8, URZ ;  /* 0x00000008140b7899 */ /* 0x000fe400080006ff */
[----:B------:R-:W-:Y:S01]  /*1980*/  ULEA UR35, UR16, UR45, 0x6 ;  /* 0x0000002d10237291 */ /* 0x000fe2000f8e30ff */
[----:B------:R-:W-:Y:S02]  /*1990*/  UMOV UR13, URZ ;  /* 0x000000ff000d7c82 */ /* 0x000fe40008000000 */
[----:B------:R2:W3:Y:S02]  /*19a0*/  SYNCS.PHASECHK.TRANS64.TRYWAIT P0, [UR4+0x18], R0 ;  /* 0x00001800ff0075a7 */ /* 0x0004e40008001104 */
[----:B------:R-:W-:Y:S07]  /*19b0*/  BRA.U !UP0, `(.L_x_25) ;  /* 0x0000000108c07547 */ /* 0x000fee000b800000 */
[----:B------:R-:W-:Y:S01]  /*19c0*/  UMOV UR6, URZ ;  /* 0x000000ff00067c82 */ /* 0x000fe20008000000 */
[----:B------:R-:W-:-:S05]  /*19d0*/  UMOV UR4, UR5 ;  /* 0x0000000500047c82 */ /* 0x000fca0008000000 */
.L_x_31:
[----:B------:R-:W-:Y:S01]  /*19e0*/  ULEA UR33, UR4, UR7, 0x3 ;  /* 0x0000000704217291 */ /* 0x000fe2000f8e18ff */
[----:B---3--:R-:W-:Y:S01]  /*19f0*/  @!P3 MOV R2, 0x5000 ;  /* 0x000050000002b802 */ /* 0x008fe20000000f00 */
[----:B-1-3--:R-:W-:Y:S10]  /*1a00*/  @P0 BRA `(.L_x_26) ;  /* 0x00000000000c0947 */ /* 0x00aff40003800000 */
[----:B------:R-:W-:-:S04]  /*1a10*/  SHF.L.U32 R3, R12, 0x1f, RZ ;  /* 0x0000001f0c037819 */ /* 0x000fc800000006ff */
[----:B------:R-:W3:Y:S02]  /*1a20*/  SYNCS.PHASECHK.TRANS64.TRYWAIT P0, [UR33+0x18], R3 ;  /* 0x00001803ff0075a7 */ /* 0x000ee40008001121 */
[----:B---3--:R-:W-:Y:S05]  /*1a30*/  @!P0 BRA `(.L_x_27) ;  /* 0x0000007800a48947 */ /* 0x008fea0003800000 */
.L_x_26:
[----:B------:R3:W-:Y:S01]  /*1a40*/  @!P3 SYNCS.ARRIVE.TRANS64 RZ, [UR33], R2 ;  /* 0x00000002ffffb9a7 */ /* 0x0007e20008000021 */
[----:B------:R-:W-:-:S04]  /*1a50*/  ULOP3.LUT UR5, UR24, 0x2, URZ, 0xfc, !UPT ;  /* 0x0000000218057892 */ /* 0x000fc8000f8efcff */
[----:B------:R-:W-:-:S09]  /*1a60*/  UISETP.NE.AND UP0, UPT, UR5, 0x2, UPT ;  /* 0x000000020500788c */ /* 0x000fd2000bf05270 */
[----:B------:R-:W-:Y:S05]  /*1a70*/  BRA.U UP0, `(.L_x_28) ;  /* 0x0000000100047547 */ /* 0x000fea000b800000 */
[----:B-1----:R-:W-:Y:S05]  /*1a80*/  BPT.TRAP 0x1 ;  /* 0x000000040000795c */ /* 0x002fea0000300000 */
.L_x_28:
[----:B------:R-:W-:Y:S04]  /*1a90*/  BSSY.RECONVERGENT B0, `(.L_x_29) ;  /* 0x0000003000007945 */ /* 0x000fe80003800200 */
[----:B------:R-:W-:Y:S05]  /*1aa0*/  @P2 BRA `(.L_x_30) ;  /* 0x0000000000042947 */ /* 0x000fea0003800000 */
[----:B-1----:R-:W-:Y:S05]  /*1ab0*/  BPT.TRAP 0x1 ;  /* 0x000000040000795c */ /* 0x002fea0000300000 */
.L_x_30:
[----:B-1----:R-:W-:Y:S05]  /*1ac0*/  BSYNC.RECONVERGENT B0 ;  /* 0x0000000000007941 */ /* 0x002fea0003800200 */
.L_x_29:
[----:B------:R-:W-:Y:S02]  /*1ad0*/  UIADD3 UR5, UPT, UPT, UR4, 0x1, URZ ;  /* 0x0000000104057890 */ /* 0x000fe4000fffe0ff */
[----:B------:R-:W-:Y:S02]  /*1ae0*/  UIADD3 UR16, UP1, UPT, UR26, 0x80, URZ ;  /* 0x000000801a107890 */ /* 0x000fe4000ff3e0ff */
[----:B------:R-:W-:Y:S02]  /*1af0*/  UISETP.NE.AND UP0, UPT, UR5, 0x3, UPT ;  /* 0x000000030500788c */ /* 0x000fe4000bf05270 */
[----:B------:R-:W-:Y:S02]  /*1b00*/  USHF.L.U32 UR34, UR6, 0x5, URZ ;  /* 0x0000000506227899 */ /* 0x000fe400080006ff */
[----:B------:R-:W-:Y:S02]  /*1b10*/  USEL UR9, URZ, 0x1, UP0 ;  /* 0x00000001ff097887 */ /* 0x000fe40008000000 */
[----:B------:R-:W-:-:S02]  /*1b20*/  USEL UR5, UR5, URZ, UP0 ;  /* 0x000000ff05057287 */ /* 0x000fc40008000000 */
[----:B------:R-:W-:Y:S02]  /*1b30*/  UIADD3 UR14, UP0, UPT, UR26, 0x180, URZ ;  /* 0x000001801a0e7890 */ /* 0x000fe4000ff1e0ff */
[----:B------:R-:W-:Y:S01]  /*1b40*/  ULEA UR8, UR5, UR7, 0x3 ;  /* 0x0000000705087291 */ /* 0x000fe2000f8e18ff */
[----:B------:R-:W-:Y:S01]  /*1b50*/  LOP3.LUT R12, R12, UR9, RZ, 0x3c, !PT ;  /* 0x000000090c0c7c12 */ /* 0x000fe2000f8e3cff */
[----:B------:R-:W-:Y:S02]  /*1b60*/  ULEA UR9, UR4, UR28, 0xb ;  /* 0x0000001c04097291 */ /* 0x000fe4000f8e58ff */
[----:B------:R-:W-:Y:S01]  /*1b70*/  UIADD3.X UR17, UPT, UPT, URZ, UR27, URZ, UP1, !UPT ;  /* 0x0000001bff117290 */ /* 0x000fe20008ffe4ff */
[----:B--2---:R-:W-:Y:S01]  /*1b80*/  SHF.L.U32 R0, R12, 0x1f, RZ ;  /* 0x0000001f0c007819 */ /* 0x004fe200000006ff */
[----:B------:R-:W-:Y:S02]  /*1b90*/  ULEA UR9, UR9, UR7, 0x1 ;  /* 0x0000000709097291 */ /* 0x000fe4000f8e08ff */
[----:B------:R-:W-:Y:S01]  /*1ba0*/  UIADD3.X UR15, UPT, UPT, URZ, UR27, URZ, UP0, !UPT ;  /* 0x0000001bff0f7290 */ /* 0x000fe200087fe4ff */
[----:B------:R4:W1:Y:S01]  /*1bb0*/  SYNCS.PHASECHK.TRANS64.TRYWAIT P0, [UR8+0x18], R0 ;  /* 0x00001800ff0075a7 */ /* 0x0008620008001108 */
[----:B------:R-:W-:-:S02]  /*1bc0*/  ULEA UR8, UR4, UR7, 0xe ;  /* 0x0000000704087291 */ /* 0x000fc4000f8e70ff */
[----:B------:R-:W-:Y:S02]  /*1bd0*/  UIADD3 UR32, UPT, UPT, UR9, 0x8800, URZ ;  /* 0x0000880009207890 */ /* 0x000fe4000fffe0ff */
[----:B------:R-:W-:Y:S01]  /*1be0*/  UIADD3 UR8, UPT, UPT, UR8, 0xb800, URZ ;  /* 0x0000b80008087890 */ /* 0x000fe2000fffe0ff */
[----:B------:R-:W-:Y:S01]  /*1bf0*/  UMOV UR13, 0x30000 ;  /* 0x00030000000d7882 */ /* 0x000fe20000000000 */
[----:B------:R-:W-:Y:S01]  /*1c00*/  UMOV UR18, 0x0 ;  /* 0x0000000000127882 */ /* 0x000fe20000000000 */
[----:B------:R-:W-:Y:S01]  /*1c10*/  UMOV UR19, 0x10000000 ;  /* 0x1000000000137882 */ /* 0x000fe20000000000 */
[----:B------:R-:W-:Y:S01]  /*1c20*/  UMOV UR12, UR36 ;  /* 0x00000024000c7c82 */ /* 0x000fe20008000000 */
[----:B------:R-:W-:Y:S01]  /*1c30*/  UMOV UR9, UR33 ;  /* 0x0000002100097c82 */ /* 0x000fe20008000000 */
[----:B------:R-:W-:Y:S01]  /*1c40*/  UMOV UR10, UR34 ;  /* 0x00000022000a7c82 */ /* 0x000fe20008000000 */
[----:B------:R2:W-:Y:S01]  /*1c50*/  UTMALDG.3D.MULTICAST [UR32], [UR16], UR13, desc[UR18] ;  /* 0x00001220100073b4 */ /* 0x0005e2000801180d */
[----:B------:R-:W-:Y:S01]  /*1c60*/  UIADD3 UR6, UPT, UPT, UR6, 0x1, URZ ;  /* 0x0000000106067890 */ /* 0x000fe2000fffe0ff */
[----:B------:R-:W-:-:S03]  /*1c70*/  UMOV UR4, UR5 ;  /* 0x0000000500047c82 */ /* 0x000fc60008000000 */
[----:B------:R-:W-:Y:S01]  /*1c80*/  UISETP.NE.AND UP0, UPT, UR6, UR21, UPT ;  /* 0x000000150600728c */ /* 0x000fe2000bf05270 */
[----:B------:R4:W-:Y:S01]  /*1c90*/  UTMALDG.3D [UR8], [UR14], desc[UR18] ;  /* 0x000012080e0075b4 */ /* 0x0009e20008011000 */
[----:B--2---:R-:W-:-:S07]  /*1ca0*/  UMOV UR13, UR21 ;  /* 0x00000015000d7c82 */ /* 0x004fce0008000000 */
[----:B----4-:R-:W-:Y:S05]  /*1cb0*/  BRA.U UP0, `(.L_x_31) ;  /* 0xfffffffd00487547 */ /* 0x010fea000b83ffff */
.L_x_25:
[----:B------:R-:W-:Y:S01]  /*1cc0*/  ULEA UR4, UR5, UR7, 0x3 ;  /* 0x0000000705047291 */ /* 0x000fe2000f8e18ff */
[----:B--2---:R-:W-:Y:S01]  /*1cd0*/  SHF.L.U32 R0, R12, 0x1f, RZ ;  /* 0x0000001f0c007819 */ /* 0x004fe200000006ff */
[----:B------:R-:W-:Y:S01]  /*1ce0*/  @!P1 SYNCS.ARRIVE.TRANS64.A1T0 RZ, [UR7+0x78], RZ ;  /* 0x000078ffffff99a7 */ /* 0x000fe20008100007 */
[----:B------:R-:W-:-:S06]  /*1cf0*/  UISETP.GT.AND UP0, UPT, UR43, UR41, UPT ;  /* 0x000000292b00728c */ /* 0x000fcc000bf04270 */
[----:B-1-3--:R1:W2:Y:S03]  /*1d00*/  SYNCS.PHASECHK.TRANS64.TRYWAIT P0, [UR4+0x18], R0 ;  /* 0x00001800ff0075a7 */ /* 0x00a2a60008001104 */
[----:B------:R-:W-:Y:S05]  /*1d10*/  BRA.U !UP0, `(.L_x_32) ;  /* 0x0000000108bc7547 */ /* 0x000fea000b800000 */
[----:B------:R-:W-:Y:S01]  /*1d20*/  UIADD3 UR25, UPT, UPT, UR44, UR13, URZ ;  /* 0x0000000d2c197290 */ /* 0x000fe2000fffe0ff */
[----:B------:R-:W-:-:S11]  /*1d30*/  UMOV UR4, UR5 ;  /* 0x0000000500047c82 */ /* 0x000fd60008000000 */
.L_x_38:
[----:B------:R-:W-:Y:S01]  /*1d40*/  ULEA UR17, UR4, UR7, 0x3 ;  /* 0x0000000704117291 */ /* 0x000fe2000f8e18ff */
[----:B--2---:R-:W-:Y:S01]  /*1d50*/  @!P3 MOV R2, 0x5000 ;  /* 0x000050000002b802 */ /* 0x004fe20000000f00 */
[----:B--2-4-:R-:W-:Y:S10]  /*1d60*/  @P0 BRA `(.L_x_33) ;  /* 0x00000000000c0947 */ /* 0x014ff40003800000 */
[----:B------:R-:W-:-:S04]  /*1d70*/  SHF.L.U32 R3, R12, 0x1f, RZ ;  /* 0x0000001f0c037819 */ /* 0x000fc800000006ff */
[----:B------:R-:W2:Y:S02]  /*1d80*/  SYNCS.PHASECHK.TRANS64.TRYWAIT P0, [UR17+0x18], R3 ;  /* 0x00001803ff0075a7 */ /* 0x000ea40008001111 */
[----:B--2---:R-:W-:Y:S05]  /*1d90*/  @!P0 BRA `(.L_x_34) ;  /* 0x0000007400e48947 */ /* 0x004fea0003800000 */
.L_x_33:
[----:B------:R2:W-:Y:S01]  /*1da0*/  @!P3 SYNCS.ARRIVE.TRANS64 RZ, [UR17], R2 ;  /* 0x00000002ffffb9a7 */ /* 0x0005e20008000011 */
[----:B------:R-:W-:-:S04]  /*1db0*/  ULOP3.LUT UR5, UR24, 0x2, URZ, 0xfc, !UPT ;  /* 0x0000000218057892 */ /* 0x000fc8000f8efcff */
[----:B------:R-:W-:-:S09]  /*1dc0*/  UISETP.NE.AND UP0, UPT, UR5, 0x2, UPT ;  /* 0x000000020500788c */ /* 0x000fd2000bf05270 */
[----:B------:R-:W-:Y:S05]  /*1dd0*/  BRA.U UP0, `(.L_x_35) ;  /* 0x0000000100047547 */ /* 0x000fea000b800000 */
[----:B------:R-:W-:Y:S05]  /*1de0*/  BPT.TRAP 0x1 ;  /* 0x000000040000795c */ /* 0x000fea0000300000 */
.L_x_35:
[----:B------:R-:W-:Y:S04]  /*1df0*/  BSSY.RECONVERGENT B0, `(.L_x_36) ;  /* 0x0000003000007945 */ /* 0x000fe80003800200 */
[----:B------:R-:W-:Y:S05]  /*1e00*/  @P2 BRA `(.L_x_37) ;  /* 0x0000000000042947 */ /* 0x000fea0003800000 */
[----:B------:R-:W-:Y:S05]  /*1e10*/  BPT.TRAP 0x1 ;  /* 0x000000040000795c */ /* 0x000fea0000300000 */
.L_x_37:
[----:B------:R-:W-:Y:S05]  /*1e20*/  BSYNC.RECONVERGENT B0 ;  /* 0x0000000000007941 */ /* 0x000fea0003800200 */
.L_x_36:
[----:B------:R-:W-:Y:S02]  /*1e30*/  UIADD3 UR5, UPT, UPT, UR4, 0x1, URZ ;  /* 0x0000000104057890 */ /* 0x000fe4000fffe0ff */
[----:B------:R-:W-:Y:S02]  /*1e40*/  UIADD3 UR14, UP1, UPT, UR26, 0x80, URZ ;  /* 0x000000801a0e7890 */ /* 0x000fe4000ff3e0ff */
[----:B------:R-:W-:Y:S02]  /*1e50*/  UISETP.NE.AND UP0, UPT, UR5, 0x3, UPT ;  /* 0x000000030500788c */ /* 0x000fe4000bf05270 */
[----:B------:R-:W-:Y:S02]  /*1e60*/  USHF.L.U32 UR18, UR13, 0x5, URZ ;  /* 0x000000050d127899 */ /* 0x000fe400080006ff */
[----:B------:R-:W-:Y:S02]  /*1e70*/  USEL UR8, URZ, 0x1, UP0 ;  /* 0x00000001ff087887 */ /* 0x000fe40008000000 */
[----:B------:R-:W-:-:S02]  /*1e80*/  USEL UR5, UR5, URZ, UP0 ;  /* 0x000000ff05057287 */ /* 0x000fc40008000000 */
[----:B------:R-:W-:Y:S02]  /*1e90*/  UIADD3 UR22, UP0, UPT, UR26, 0x180, URZ ;  /* 0x000001801a167890 */ /* 0x000fe4000ff1e0ff */
[----:B------:R-:W-:Y:S01]  /*1ea0*/  LOP3.LUT R12, R12, UR8, RZ, 0x3c, !PT ;  /* 0x000000080c0c7c12 */ /* 0x000fe2000f8e3cff */
[----:B------:R-:W-:Y:S02]  /*1eb0*/  ULEA UR6, UR5, UR7, 0x3 ;  /* 0x0000000705067291 */ /* 0x000fe4000f8e18ff */
[----:B------:R-:W-:Y:S01]  /*1ec0*/  ULEA UR8, UR4, UR7, 0xe ;  /* 0x0000000704087291 */ /* 0x000fe2000f8e70ff */
[----:B-1----:R-:W-:Y:S01]  /*1ed0*/  SHF.L.U32 R0, R12, 0x1f, RZ ;  /* 0x0000001f0c007819 */ /* 0x002fe200000006ff */
[----:B------:R-:W-:Y:S02]  /*1ee0*/  ULEA UR16, UR4, UR29, 0xc ;  /* 0x0000001d04107291 */ /* 0x000fe4000f8e60ff */
[----:B------:R-:W-:Y:S02]  /*1ef0*/  UIADD3.X UR15, UPT, UPT, URZ, UR27, URZ, UP1, !UPT ;  /* 0x0000001bff0f7290 */ /* 0x000fe40008ffe4ff */
[----:B------:R-:W-:Y:S01]  /*1f00*/  UIADD3 UR8, UPT, UPT, UR8, 0xb800, URZ ;  /* 0x0000b80008087890 */ /* 0x000fe2000fffe0ff */
[----:B------:R3:W4:Y:S01]  /*1f10*/  SYNCS.PHASECHK.TRANS64.TRYWAIT P0, [UR6+0x18], R0 ;  /* 0x00001800ff0075a7 */ /* 0x0007220008001106 */
[----:B------:R-:W-:Y:S01]  /*1f20*/  UIADD3.X UR23, UPT, UPT, URZ, UR27, URZ, UP0, !UPT ;  /* 0x0000001bff177290 */ /* 0x000fe200087fe4ff */
[----:B------:R-:W-:Y:S01]  /*1f30*/  UMOV UR6, 0x30000 ;  /* 0x0003000000067882 */ /* 0x000fe20000000000 */
[----:B------:R-:W-:Y:S01]  /*1f40*/  UMOV UR30, 0x0 ;  /* 0x00000000001e7882 */ /* 0x000fe20000000000 */
[----:B------:R-:W-:Y:S01]  /*1f50*/  UMOV UR31, 0x10000000 ;  /* 0x10000000001f7882 */ /* 0x000fe20000000000 */
[----:B------:R-:W-:Y:S01]  /*1f60*/  UMOV UR19, UR35 ;  /* 0x0000002300137c82 */ /* 0x000fe20008000000 */
[----:B------:R-:W-:Y:S01]  /*1f70*/  UMOV UR20, UR36 ;  /* 0x0000002400147c82 */ /* 0x000fe20008000000 */
[----:B------:R-:W-:Y:S01]  /*1f80*/  UMOV UR12, UR36 ;  /* 0x00000024000c7c82 */ /* 0x000fe20008000000 */
[----:B------:R-:W-:Y:S01]  /*1f90*/  UMOV UR9, UR17 ;  /* 0x0000001100097c82 */ /* 0x000fe20008000000 */
[----:B------:R-:W-:Y:S01]  /*1fa0*/  UMOV UR10, UR18 ;  /* 0x00000012000a7c82 */ /* 0x000fe20008000000 */
[----:B------:R3:W-:Y:S01]  /*1fb0*/  UTMALDG.3D.MULTICAST [UR16], [UR14], UR6, desc[UR30] ;  /* 0x00001e100e0073b4 */ /* 0x0007e20008011806 */
[----:B------:R-:W-:Y:S01]  /*1fc0*/  UIADD3 UR13, UPT, UPT, UR13, 0x1, URZ ;  /* 0x000000010d0d7890 */ /* 0x000fe2000fffe0ff */
[----:B------:R-:W-:-:S03]  /*1fd0*/  UMOV UR4, UR5 ;  /* 0x0000000500047c82 */ /* 0x000fc60008000000 */
[----:B------:R-:W-:Y:S01]  /*1fe0*/  UISETP.NE.AND UP0, UPT, UR13, UR25, UPT ;  /* 0x000000190d00728c */ /* 0x000fe2000bf05270 */
[----:B------:R3:W-:Y:S08]  /*1ff0*/  UTMALDG.3D [UR8], [UR22], desc[UR30] ;  /* 0x00001e08160075b4 */ /* 0x0007f00008011000 */
[----:B---3--:R-:W-:Y:S05]  /*2000*/  BRA.U UP0, `(.L_x_38) ;  /* 0xfffffffd004c7547 */ /* 0x008fea000b83ffff */
.L_x_32:
[C---:B------:R-:W-:Y:S01]  /*2010*/  LEA R3, R11.reuse, UR7, 0x3 ;  /* 0x000000070b037c11 */ /* 0x040fe2000f8e18ff */
[----:B------:R-:W-:Y:S01]  /*2020*/  NOP ;  /* 0x0000000000007918 */ /* 0x000fe20000000000 */
[----:B-1----:R-:W-:Y:S02]  /*2030*/  SHF.L.U32 R0, R10, 0x1f, RZ ;  /* 0x0000001f0a007819 */ /* 0x002fe400000006ff */
[----:B------:R-:W-:Y:S02]  /*2040*/  LEA R5, R11, UR7, 0x4 ;  /* 0x000000070b057c11 */ /* 0x000fe4000f8e20ff */
[----:B--2-4-:R-:W1:Y:S02]  /*2050*/  SYNCS.PHASECHK.TRANS64.TRYWAIT P0, [R3+URZ+0x80], R0 ;  /* 0x00008000030075a7 */ /* 0x014e6400080011ff */
[----:B-1----:R-:W-:Y:S05]  /*2060*/  @!P0 BRA `(.L_x_39) ;  /* 0x0000007400488947 */ /* 0x002fea0003800000 */
.L_x_140:
[----:B------:R-:W2:Y:S01]  /*2070*/  LDS.128 R4, [R5+0x110] ;  /* 0x0001100005047984 */ /* 0x000ea20000000c00 */
[----:B------:R-:W-:Y:S01]  /*2080*/  UISETP.GE.AND UP0, UPT, UR42, 0x1, UPT ;  /* 0x000000012a00788c */ /* 0x000fe2000bf06270 */
[----:B------:R-:W-:Y:S01]  /*2090*/  @!PT LDS RZ, [RZ] ;  /* 0x00000000fffff984 */ /* 0x000fe20000000800 */
[----:B------:R-:W-:Y:S01]  /*20a0*/  @!PT LDS RZ, [RZ] ;  /* 0x00000000fffff984 */ /* 0x000fe20000000800 */
[----:B------:R-:W-:Y:S01]  /*20b0*/  @!PT LDS RZ, [RZ] ;  /* 0x00000000fffff984 */ /* 0x000fe20000000800 */
[----:B------:R-:W-:Y:S01]  /*20c0*/  @!PT LDS RZ, [RZ] ;  /* 0x00000000fffff984 */ /* 0x000fe20000000800 */
[----:B------:R3:W-:Y:S06]  /*20d0*/  MEMBAR.ALL.CTA ;  /* 0x0000000000007992 */ /* 0x0007ec0000008000 */
[----:B---3--:R-:W3:Y:S01]  /*20e0*/  FENCE.VIEW.ASYNC.S ;  /* 0x00000000000073c6 */ /* 0x008ee20000000000 */
[----:B--2---:R-:W-:-:S13]  /*20f0*/  LOP3.LUT P0, RZ, R6, 0x1, RZ, 0xc0, !PT ;  /* 0x0000000106ff7812 */ /* 0x004fda000780c0ff */
[----:B---3--:R-:W-:Y:S01]  /*2100*/  VOTEU.ANY UP1, P0 ;  /* 0x0000000000ff7886 */ /* 0x008fe20000020100 */
[----:B------:R-:W-:-:S13]  /*2110*/  PLOP3.LUT P0, PT, PT, PT, UP1, 0x80, 0x8 ;  /* 0x000000000008781c */ /* 0x000fda0003f0f018 */
[----:B-1----:R-:W-:Y:S02]  /*2120*/  @P0 LOP3.LUT R0, R5, 0xffff, RZ, 0xc0, !PT ;  /* 0x0000ffff05000812 */ /* 0x002fe400078ec0ff */
[----:B------:R-:W-:Y:S02]  /*2130*/  @P0 MOV R2, R4 ;  /* 0x0000000400020202 */ /* 0x000fe40000000f00 */
[----:B------:R-:W-:Y:S01]  /*2140*/  @P0 R2UR UR6, R0 ;  /* 0x00000000000602ca */ /* 0x000fe200000e0000 */
[----:B------:R-:W-:Y:S01]  /*2150*/  VIADD R0, R3, 0x90 ;  /* 0x0000009003007836 */ /* 0x000fe20000000000 */
[----:B------:R-:W-:Y:S02]  /*2160*/  @P0 SHF.R.U32.HI R4, RZ, 0x10, R5 ;  /* 0x00000010ff040819 */ /* 0x000fe40000011605 */
[----:B------:R-:W-:Y:S02]  /*2170*/  @P0 R2UR UR8, R2 ;  /* 0x00000000020802ca */ /* 0x000fe400000e0000 */
[----:B------:R-:W-:-:S02]  /*2180*/  PRMT R0, RZ, 0x654, R0 ;  /* 0x00000654ff007816 */ /* 0x000fc40000000000 */
[----:B------:R-:W-:Y:S02]  /*2190*/  @P0 R2UR UR4, R4 ;  /* 0x00000000040402ca */ /* 0x000fe400000e0000 */
[----:B------:R1:W-:Y:S03]  /*21a0*/  SYNCS.ARRIVE.TRANS64.RED.A1T0 RZ, [R0+URZ], RZ ;  /* 0x000000ff00ff79a7 */ /* 0x0003e600081004ff */
[----:B------:R-:W-:-:S04]  /*21b0*/  @UP1 UMOV UR37, UR6 ;  /* 0x0000000600251c82 */ /* 0x000fc80008000000 */
[----:B------:R-:W-:-:S04]  /*21c0*/  @UP1 UMOV UR38, UR8 ;  /* 0x0000000800261c82 */ /* 0x000fc80008000000 */
[----:B------:R-:W-:Y:S01]  /*21d0*/  @UP1 UMOV UR36, UR4 ;  /* 0x0000000400241c82 */ /* 0x000fe20008000000 */
[----:B------:R-:W-:Y:S05]  /*21e0*/  BRA.U !UP0, `(.L_x_40) ;  /* 0x0000000108d47547 */ /* 0x000fea000b800000 */
[----:B------:R-:W2:Y:S01]  /*21f0*/  LDCU.128 UR12, c[0x0][0xb10] ;  /* 0x00016200ff0c77ac */ /* 0x000ea20008000c00 */
[----:B------:R-:W3:Y:S01]  /*2200*/  LDCU UR25, c[0x0][0xb20] ;  /* 0x00016400ff1977ac */ /* 0x000ee20008000800 */
[----:B------:R-:W4:Y:S01]  /*2210*/  LDCU UR20, c[0x0][0xb0c] ;  /* 0x00016180ff1477ac */ /* 0x000f220008000800 */
[----:B------:R-:W1:Y:S01]  /*2220*/  LDCU.64 UR10, c[0x0][0xb28] ;  /* 0x00016500ff0a77ac */ /* 0x000e620008000a00 */
[----:B------:R-:W-:Y:S02]  /*2230*/  UISETP.NE.AND UP3, UPT, UR42, 0x1, UPT ;  /* 0x000000012a00788c */ /* 0x000fe4000bf65270 */
[----:B--2---:R-:W-:Y:S02]  /*2240*/  UIMAD.WIDE.U32 UR16, UR39, UR15, URZ ;  /* 0x0000000f271072a5 */ /* 0x004fe4000f8e00ff */
[----:B------:R-:W-:Y:S02]  /*2250*/  UIMAD.WIDE.U32 UR8, UR40, UR12, URZ ;  /* 0x0000000c280872a5 */ /* 0x000fe4000f8e00ff */
[----:B------:R-:W-:-:S02]  /*2260*/  UISETP.NE.AND UP0, UPT, UR14, 0x1, UPT ;  /* 0x000000010e00788c */ /* 0x000fc4000bf05270 */
[----:B------:R-:W-:Y:S01]  /*2270*/  UIMAD.WIDE.U32 UR22, UR37, UR15, URZ ;  /* 0x0000000f251672a5 */ /* 0x000fe2000f8e00ff */
[----:B------:R-:W-:Y:S02]  /*2280*/  UMOV UR16, UR17 ;  /* 0x0000001100107c82 */ /* 0x000fe40008000000 */
[----:B------:R-:W-:Y:S01]  /*2290*/  UMOV UR8, UR9 ;  /* 0x0000000900087c82 */ /* 0x000fe20008000000 */
[----:B---3--:R-:W-:Y:S02]  /*22a0*/  USHF.R.U32.HI UR16, URZ, UR25, UR16 ;  /* 0x00000019ff107299 */ /* 0x008fe40008011610 */
[----:B----4-:R-:W-:Y:S02]  /*22b0*/  UISETP.NE.AND UP2, UPT, UR20, 0x1, UPT ;  /* 0x000000011400788c */ /* 0x010fe4000bf45270 */
[----:B------:R-:W-:Y:S02]  /*22c0*/  USHF.R.U32.HI UR8, URZ, UR13, UR8 ;  /* 0x0000000dff087299 */ /* 0x000fe40008011608 */
[----:B------:R-:W-:-:S02]  /*22d0*/  USEL UR6, UR39, UR16, !UP0 ;  /* 0x0000001027067287 */ /* 0x000fc4000c000000 */
[----:B------:R-:W-:Y:S02]  /*22e0*/  USEL UR8, UR40, UR8, !UP2 ;  /* 0x0000000828087287 */ /* 0x000fe4000d000000 */
[----:B-1----:R-:W-:Y:S01]  /*22f0*/  UIMAD.WIDE.U32 UR16, UR6, UR10, URZ ;  /* 0x0000000a061072a5 */ /* 0x002fe2000f8e00ff */
[----:B------:R-:W-:Y:S01]  /*2300*/  UMOV UR4, UR23 ;  /* 0x0000001700047c82 */ /* 0x000fe20008000000 */
[----:B------:R-:W-:Y:S02]  /*2310*/  UIMAD.WIDE.U32 UR18, UR38, UR12, URZ ;  /* 0x0000000c261272a5 */ /* 0x000fe4000f8e00ff */
[----:B------:R-:W-:-:S03]  /*2320*/  UIMAD.WIDE.U32 UR22, UR8, UR10, URZ ;  /* 0x0000000a081672a5 */ /* 0x000fc6000f8e00ff */
[----:B------:R-:W-:Y:S01]  /*2330*/  UMOV UR16, UR17 ;  /* 0x0000001100107c82 */ /* 0x000fe20008000000 */
[----:B------:R-:W-:Y:S02]  /*2340*/  USHF.R.U32.HI UR4, URZ, UR25, UR4 ;  /* 0x00000019ff047299 */ /* 0x000fe40008011604 */
[----:B------:R-:W-:Y:S01]  /*2350*/  @UP3 USHF.R.U32.HI UR6, URZ, UR11, UR16 ;  /* 0x0000000bff063299 */ /* 0x000fe20008011610 */
[----:B------:R-:W-:Y:S01]  /*2360*/  UMOV UR18, UR19 ;  /* 0x0000001300127c82 */ /* 0x000fe20008000000 */
[----:B------:R-:W-:Y:S01]  /*2370*/  UMOV UR22, UR23 ;  /* 0x0000001700167c82 */ /* 0x000fe20008000000 */
[----:B------:R-:W-:Y:S02]  /*2380*/  USHF.R.U32.HI UR13, URZ, UR13, UR18 ;  /* 0x0000000dff0d7299 */ /* 0x000fe40008011612 */
[----:B------:R-:W-:Y:S02]  /*2390*/  USEL UR4, UR37, UR4, !UP0 ;  /* 0x0000000425047287 */ /* 0x000fe4000c000000 */
[----:B------:R-:W-:-:S02]  /*23a0*/  @UP3 USHF.R.U32.HI UR8, URZ, UR11, UR22 ;  /* 0x0000000bff083299 */ /* 0x000fc40008011616 */
[----:B------:R-:W-:Y:S02]  /*23b0*/  UIMAD UR9, UR42, UR6, URZ ;  /* 0x000000062a0972a4 */ /* 0x000fe4000f8e02ff */
[----:B------:R-:W-:Y:S02]  /*23c0*/  USEL UR6, UR38, UR13, !UP2 ;  /* 0x0000000d26067287 */ /* 0x000fe4000d000000 */
[----:B------:R-:W-:Y:S02]  /*23d0*/  UIMAD UR12, UR42, UR8, URZ ;  /* 0x000000082a0c72a4 */ /* 0x000fe4000f8e02ff */
[----:B------:R-:W-:Y:S02]  /*23e0*/  UISETP.GE.AND UP0, UPT, UR4, UR9, UPT ;  /* 0x000000090400728c */ /* 0x000fe4000bf06270 */
[----:B------:R-:W-:Y:S02]  /*23f0*/  UIMAD.WIDE.U32 UR16, UR4, UR10, URZ ;  /* 0x0000000a041072a5 */ /* 0x000fe4000f8e00ff */
[----:B------:R-:W-:-:S02]  /*2400*/  UISETP.GE.OR UP0, UPT, UR6, UR12, UP0 ;  /* 0x0000000c0600728c */ /* 0x000fc40008706670 */
        /* <DEDUP_REMOVED lines=19> */
.L_x_40:
[----:B------:R-:W2:Y:S02]  /*2540*/  LDCU UR4, c[0x0][0xb30] ;  /* 0x00016600ff0477ac */ /* 0x000ea40008000800 */
[----:B--2---:R-:W-:-:S09]  /*2550*/  UISETP.NE.AND UP0, UPT, UR4, 0x1, UPT ;  /* 0x000000010400788c */ /* 0x004fd2000bf05270 */
[----:B------:R-:W-:Y:S05]  /*2560*/  BRA.U UP0, `(.L_x_41) ;  /* 0x0000000100447547 */ /* 0x000fea000b800000 */
[----:B------:R-:W2:Y:S01]  /*2570*/  LDCU.128 UR12, c[0x0][0xb10] ;  /* 0x00016200ff0c77ac */ /* 0x000ea20008000c00 */
[----:B------:R-:W3:Y:S01]  /*2580*/  LDCU UR16, c[0x0][0xb0c] ;  /* 0x00016180ff1077ac */ /* 0x000ee20008000800 */
[----:B------:R-:W4:Y:S01]  /*2590*/  LDCU UR17, c[0x0][0xb20] ;  /* 0x00016400ff1177ac */ /* 0x000f220008000800 */
[----:B--2---:R-:W-:Y:S02]  /*25a0*/  UIMAD.WIDE.U32 UR10, UR38, UR12, URZ ;  /* 0x0000000c260a72a5 */ /* 0x004fe4000f8e00ff */
[----:B------:R-:W-:Y:S02]  /*25b0*/  UIMAD.WIDE.U32 UR8, UR37, UR15, URZ ;  /* 0x0000000f250872a5 */ /* 0x000fe4000f8e00ff */
[----:B---3--:R-:W-:Y:S02]  /*25c0*/  UISETP.NE.AND UP2, UPT, UR16, 0x1, UPT ;  /* 0x000000011000788c */ /* 0x008fe4000bf45270 */
[----:B------:R-:W-:Y:S01]  /*25d0*/  UISETP.NE.AND UP0, UPT, UR14, 0x1, UPT ;  /* 0x000000010e00788c */ /* 0x000fe2000bf05270 */
[----:B------:R-:W-:-:S02]  /*25e0*/  UMOV UR6, UR11 ;  /* 0x0000000b00067c82 */ /* 0x000fc40008000000 */
[----:B------:R-:W-:Y:S01]  /*25f0*/  UMOV UR4, UR9 ;  /* 0x0000000900047c82 */ /* 0x000fe20008000000 */
[----:B------:R-:W-:Y:S02]  /*2600*/  USHF.R.U32.HI UR6, URZ, UR13, UR6 ;  /* 0x0000000dff067299 */ /* 0x000fe40008011606 */
[----:B----4-:R-:W-:Y:S02]  /*2610*/  USHF.R.U32.HI UR4, URZ, UR17, UR4 ;  /* 0x00000011ff047299 */ /* 0x010fe40008011604 */
[----:B------:R-:W-:Y:S02]  /*2620*/  USEL UR6, UR38, UR6, !UP2 ;  /* 0x0000000626067287 */ /* 0x000fe4000d000000 */
[----:B------:R-:W-:-:S04]  /*2630*/  USEL UR4, UR37, UR4, !UP0 ;  /* 0x0000000425047287 */ /* 0x000fc8000c000000 */
[----:B------:R-:W-:Y:S02]  /*2640*/  UIADD3 UR8, UPT, UPT, UR6, -UR4, URZ ;  /* 0x8000000406087290 */ /* 0x000fe4000fffe0ff */
[----:B------:R-:W-:Y:S02]  /*2650*/  UIADD3 UR4, UPT, UPT, -UR6, UR4, URZ ;  /* 0x0000000406047290 */ /* 0x000fe4000fffe1ff */
[----:B------:R-:W-:Y:S02]  /*2660*/  UIMAD UR37, UR8, UR14, UR37 ;  /* 0x0000000e082572a4 */ /* 0x000fe4000f8e0225 */
[----:B------:R-:W-:-:S12]  /*2670*/  UIMAD UR38, UR4, UR16, UR38 ;  /* 0x00000010042672a4 */ /* 0x000fd8000f8e0226 */
.L_x_41:
[----:B------:R-:W-:Y:S01]  /*2680*/  VIADD R11, R11, 0x1 ;  /* 0x000000010b0b7836 */ /* 0x000fe20000000000 */
[----:B------:R-:W-:Y:S02]  /*2690*/  R2UR UR6, R84 ;  /* 0x00000000540672ca */ /* 0x000fe400000e0000 */
[----:B------:R-:W-:Y:S02]  /*26a0*/  R2UR UR4, R83 ;  /* 0x00000000530472ca */ /* 0x000fe400000e0000 */
[C---:B------:R-:W-:Y:S02]  /*26b0*/  ISETP.NE.AND P0, PT, R11.reuse, 0x2, PT ;  /* 0x000000020b00780c */ /* 0x040fe40003f05270 */
[----:B------:R-:W-:Y:S02]  /*26c0*/  PLOP3.LUT P1, PT, PT, PT, PT, 0x80, 0x8 ;  /* 0x000000000008781c */ /* 0x000fe40003f2f070 */
[----:B------:R-:W-:Y:S02]  /*26d0*/  SEL R3, RZ, 0x1, P0 ;  /* 0x00000001ff037807 */ /* 0x000fe40000000000 */
[----:B------:R-:W-:-:S02]  /*26e0*/  SEL R11, R11, RZ, P0 ;  /* 0x000000ff0b0b7207 */ /* 0x000fc40000000000 */
[----:B------:R-:W-:Y:S01]  /*26f0*/  LOP3.LUT R10, R10, R3, RZ, 0x3c, !PT ;  /* 0x000000030a0a7212 */ /* 0x000fe200078e3cff */
[----:B------:R-:W-:Y:S02]  /*2700*/  UIADD3 UR16, UPT, UPT, UR38, UR6, URZ ;  /* 0x0000000626107290 */ /* 0x000fe4000fffe0ff */
[----:B------:R-:W-:Y:S01]  /*2710*/  UIADD3 UR20, UPT, UPT, UR37, UR4, URZ ;  /* 0x0000000425147290 */ /* 0x000fe2000fffe0ff */
[----:B------:R-:W-:Y:S11]  /*2720*/  BRA.U UP1, `(.L_x_42) ;  /* 0xfffffff101507547 */ /* 0x000ff6000b83ffff */
[----:B------:R-:W-:Y:S01]  /*2730*/  UIADD3 UR7, UPT, UPT, UR7, 0x18, URZ ;  /* 0x0000001807077890 */ /* 0x000fe2000fffe0ff */
[----:B------:R-:W-:-:S03]  /*2740*/  SHF.L.U32 R3, R12, 0x1f, RZ ;  /* 0x0000001f0c037819 */ /* 0x000fc600000006ff */
[----:B------:R-:W-:-:S09]  /*2750*/  ULEA UR4, UR5, UR7, 0x3 ;  /* 0x0000000705047291 */ /* 0x000fd2000f8e18ff */
[----:B------:R-:W2:Y:S02]  /*2760*/  SYNCS.PHASECHK.TRANS64.TRYWAIT P0, [UR4], R3 ;  /* 0x00000003ff0075a7 */ /* 0x000ea40008001104 */
[----:B--2---:R-:W-:Y:S05]  /*2770*/  @!P0 BRA `(.L_x_43) ;  /* 0x0000006c00988947 */ /* 0x004fea0003800000 */
.L_x_142:
[----:B------:R-:W-:-:S04]  /*2780*/  UIADD3 UR4, UPT, UPT, UR5, 0x1, URZ ;  /* 0x0000000105047890 */ /* 0x000fc8000fffe0ff */
[----:B------:R-:W-:-:S04]  /*2790*/  UISETP.NE.AND UP0, UPT, UR4, 0x3, UPT ;  /* 0x000000030400788c */ /* 0x000fc8000bf05270 */
[----:B------:R-:W-:Y:S02]  /*27a0*/  USEL UR6, URZ, 0x1, UP0 ;  /* 0x00000001ff067887 */ /* 0x000fe40008000000 */
[----:B------:R-:W-:-:S04]  /*27b0*/  USEL UR4, UR4, URZ, UP0 ;  /* 0x000000ff04047287 */ /* 0x000fc80008000000 */
[----:B------:R-:W-:Y:S01]  /*27c0*/  ULEA UR5, UR4, UR7, 0x3 ;  /* 0x0000000704057291 */ /* 0x000fe2000f8e18ff */
[----:B------:R-:W-:-:S04]  /*27d0*/  LOP3.LUT R12, R12, UR6, RZ, 0x3c, !PT ;  /* 0x000000060c0c7c12 */ /* 0x000fc8000f8e3cff */
[----:B-1----:R-:W-:-:S04]  /*27e0*/  SHF.L.U32 R3, R12, 0x1f, RZ ;  /* 0x0000001f0c037819 */ /* 0x002fc800000006ff */
[----:B------:R-:W1:Y:S02]  /*27f0*/  SYNCS.PHASECHK.TRANS64.TRYWAIT P0, [UR5], R3 ;  /* 0x00000003ff0075a7 */ /* 0x000e640008001105 */
[----:B-1----:R-:W-:Y:S05]  /*2800*/  @!P0 BRA `(.L_x_44) ;  /* 0x0000006c008c8947 */ /* 0x002fea0003800000 */
.L_x_144:
[----:B------:R-:W-:-:S04]  /*2810*/  UIADD3 UR4, UPT, UPT, UR4, 0x1, URZ ;  /* 0x0000000104047890 */ /* 0x000fc8000fffe0ff */
[----:B------:R-:W-:-:S04]  /*2820*/  UISETP.NE.AND UP0, UPT, UR4, 0x3, UPT ;  /* 0x000000030400788c */ /* 0x000fc8000bf05270 */
[----:B------:R-:W-:Y:S02]  /*2830*/  USEL UR5, URZ, 0x1, UP0 ;  /* 0x00000001ff057887 */ /* 0x000fe40008000000 */
[----:B------:R-:W-:-:S04]  /*2840*/  USEL UR4, UR4, URZ, UP0 ;  /* 0x000000ff04047287 */ /* 0x000fc80008000000 */
[----:B------:R-:W-:Y:S01]  /*2850*/  ULEA UR4, UR4, UR7, 0x3 ;  /* 0x0000000704047291 */ /* 0x000fe2000f8e18ff */
[----:B-1----:R-:W-:-:S04]  /*2860*/  LOP3.LUT R3, R12, UR5, RZ, 0x3c, !PT ;  /* 0x000000050c037c12 */ /* 0x002fc8000f8e3cff */
[----:B------:R-:W-:Y:S01]  /*2870*/  SHF.L.U32 R3, R3, 0x1f, RZ ;  /* 0x0000001f03037819 */ /* 0x000fe200000006ff */
[----:B------:R-:W-:-:S07]  /*2880*/  IMAD.U32 R0, RZ, RZ, UR4 ;  /* 0x00000004ff007e24 */ /* 0x000fce000f8e00ff */
.L_x_45:
[----:B-1----:R1:W2:Y:S02]  /*2890*/  SYNCS.PHASECHK.TRANS64.TRYWAIT P0, [R0+URZ], R3 ;  /* 0x00000003000075a7 */ /* 0x0022a400080011ff */
[----:B--2---:R-:W-:Y:S05]  /*28a0*/  @!P0 NANOSLEEP.SYNCS 0x989680 ;  /* 0x009896800000895d */ /* 0x004fea0003900000 */
[----:B------:R-:W2:Y:S02]  /*28b0*/  @!P0 SYNCS.PHASECHK.TRANS64 P0, [R0+URZ], R3 ;  /* 0x00000003000085a7 */ /* 0x000ea400080010ff */
[----:B--2---:R-:W-:Y:S05]  /*28c0*/  @P0 EXIT ;  /* 0x000000000000094d */ /* 0x004fea0003800000 */
[----:B------:R-:W-:Y:S05]  /*28d0*/  BRA `(.L_x_45) ;  /* 0xfffffffc00ec7947 */ /* 0x000fea000383ffff */
.L_x_22:
[----:B------:R-:W1:Y:S02]  /*28e0*/  S2UR UR4, SR_CgaCtaId ;  /* 0x00000000000479c3 */ /* 0x000e640000008800 */
[----:B-1----:R-:W-:-:S04]  /*28f0*/  UISETP.NE.AND UP0, UPT, UR4, URZ, UPT ;  /* 0x000000ff0400728c */ /* 0x002fc8000bf05270 */
[----:B------:R-:W-:-:S09]  /*2900*/  UISETP.NE.OR UP0, UPT, UR17, 0x1, UP0 ;  /* 0x000000011100788c */ /* 0x000fd20008705670 */
[----:B------:R-:W-:Y:S05]  /*2910*/  BRA.U UP0, `(.L_x_46) ;  /* 0x00000005004c7547 */ /* 0x000fea000b800000 */
[----:B------:R-:W1:Y:S01]  /*2920*/  S2UR UR5, SR_CgaCtaId ;  /* 0x00000000000579c3 */ /* 0x000e620000008800 */
[----:B------:R-:W-:Y:S01]  /*2930*/  UMOV UR4, 0x400 ;  /* 0x0000040000047882 */ /* 0x000fe20000000000 */
[----:B------:R-:W-:Y:S01]  /*2940*/  ISETP.GE.U32.AND P2, PT, R0, 0x2, PT ;  /* 0x000000020000780c */ /* 0x000fe20003f46070 */
[----:B------:R-:W-:Y:S01]  /*2950*/  IMAD.MOV.U32 R12, RZ, RZ, 0x1 ;  /* 0x00000001ff0c7424 */ /* 0x000fe200078e00ff */
[----:B------:R-:W-:Y:S02]  /*2960*/  CS2R R10, SRZ ;  /* 0x00000000000a7805 */ /* 0x000fe4000001ff00 */
[----:B------:R-:W-:Y:S01]  /*2970*/  CS2R R8, SRZ ;  /* 0x0000000000087805 */ /* 0x000fe2000001ff00 */
[----:B-1----:R-:W-:-:S03]  /*2980*/  ULEA UR6, UR5, UR4, 0x18 ;  /* 0x0000000405067291 */ /* 0x002fc6000f8ec0ff */
[----:B------:R-:W-:-:S09]  /*2990*/  UMOV UR5, URZ ;  /* 0x000000ff00057c82 */ /* 0x000fd20008000000 */
.L_x_50:
[----:B------:R-:W-:Y:S02]  /*29a0*/  LEA R2, R8, UR6, 0x3 ;  /* 0x0000000608027c11 */ /* 0x000fe4000f8e18ff */
[----:B------:R-:W-:-:S03]  /*29b0*/  SHF.L.U32 R5, R9, 0x1f, RZ ;  /* 0x0000001f09057819 */ /* 0x000fc600000006ff */
[----:B------:R-:W-:Y:S01]  /*29c0*/  VIADD R4, R2, 0xf0 ;  /* 0x000000f002047836 */ /* 0x000fe20000000000 */
[----:B------:R-:W1:Y:S02]  /*29d0*/  SYNCS.PHASECHK.TRANS64.TRYWAIT P0, [R2+URZ+0xe0], R5 ;  /* 0x0000e005020075a7 */ /* 0x000e6400080011ff */
[----:B-1----:R-:W-:Y:S05]  /*29e0*/  @!P0 BRA `(.L_x_47) ;  /* 0x0000006c002c8947 */ /* 0x002fea0003800000 */
.L_x_145:
[----:B------:R-:W-:Y:S01]  /*29f0*/  ULEA UR4, UR5, UR6, 0x3 ;  /* 0x0000000605047291 */ /* 0x000fe2000f8e18ff */
[----:B------:R-:W-:Y:S02]  /*2a00*/  PRMT R4, RZ, 0x654, R4 ;  /* 0x00000654ff047816 */ /* 0x000fe40000000004 */
[----:B-1----:R-:W-:Y:S01]  /*2a10*/  SHF.L.U32 R5, R12, 0x1f, RZ ;  /* 0x0000001f0c057819 */ /* 0x002fe200000006ff */
[----:B------:R-:W-:Y:S01]  /*2a20*/  UIADD3 UR7, UPT, UPT, UR4, 0x80, URZ ;  /* 0x0000008004077890 */ /* 0x000fe2000fffe0ff */
[----:B------:R1:W-:Y:S05]  /*2a30*/  SYNCS.ARRIVE.TRANS64.RED.A1T0 RZ, [R4+URZ], RZ ;  /* 0x000000ff04ff79a7 */ /* 0x0003ea00081004ff */
[----:B------:R-:W-:Y:S01]  /*2a40*/  IMAD.U32 R7, RZ, RZ, UR7 ;  /* 0x00000007ff077e24 */ /* 0x000fe2000f8e00ff */
[----:B------:R-:W2:Y:S04]  /*2a50*/  SYNCS.PHASECHK.TRANS64.TRYWAIT P0, [UR4+0x90], R5 ;  /* 0x00009005ff0075a7 */ /* 0x000ea80008001104 */
[----:B------:R-:W-:Y:S01]  /*2a60*/  PRMT R6, R0, 0x654, R7 ;  /* 0x0000065400067816 */ /* 0x000fe20000000007 */
[----:B-1----:R-:W-:Y:S01]  /*2a70*/  @!P2 IMAD.MOV.U32 R4, RZ, RZ, 0x10 ;  /* 0x00000010ff04a424 */ /* 0x002fe200078e00ff */
[----:B--2---:R-:W-:Y:S06]  /*2a80*/  @!P0 BRA `(.L_x_48) ;  /* 0x0000006c00188947 */ /* 0x004fec0003800000 */
.L_x_147:
[----:B------:R-:W-:Y:S01]  /*2a90*/  ULEA UR8, UR5, UR6, 0x4 ;  /* 0x0000000605087291 */ /* 0x000fe2000f8e20ff */
[----:B------:R-:W-:Y:S01]  /*2aa0*/  SEL R3, R6, R3, !P2 ;  /* 0x0000000306037207 */ /* 0x000fe20005000000 */
[----:B------:R-:W-:Y:S01]  /*2ab0*/  UIADD3 UR9, UPT, UPT, UR4, 0x80, URZ ;  /* 0x0000008004097890 */ /* 0x000fe2000fffe0ff */
[----:B-1----:R-:W-:Y:S01]  /*2ac0*/  LEA R2, R11, UR6, 0x3 ;  /* 0x000000060b027c11 */ /* 0x002fe2000f8e18ff */
[----:B------:R-:W-:Y:S01]  /*2ad0*/  UIADD3 UR8, UPT, UPT, UR8, 0x110, URZ ;  /* 0x0000011008087890 */ /* 0x000fe2000fffe0ff */
[----:B------:R-:W-:Y:S01]  /*2ae0*/  SHF.L.U32 R5, R10, 0x1f, RZ ;  /* 0x0000001f0a057819 */ /* 0x000fe200000006ff */
[----:B------:R1:W-:Y:S01]  /*2af0*/  @!P2 SYNCS.ARRIVE.TRANS64.RED RZ, [R3+URZ], R4 ;  /* 0x0000000403ffa9a7 */ /* 0x0003e200080004ff */
[----:B------:R-:W-:Y:S01]  /*2b00*/  UIADD3 UR4, UPT, UPT, UR5, 0x1, URZ ;  /* 0x0000000105047890 */ /* 0x000fe2000fffe0ff */
[----:B------:R-:W-:-:S03]  /*2b10*/  VIADD R8, R8, 0x1 ;  /* 0x0000000108087836 */ /* 0x000fc60000000000 */
[----:B------:R-:W-:Y:S02]  /*2b20*/  UISETP.NE.AND UP0, UPT, UR4, 0x2, UPT ;  /* 0x000000020400788c */ /* 0x000fe4000bf05270 */
[----:B------:R-:W-:Y:S06]  /*2b30*/  UGETNEXTWORKID.BROADCAST [UR8], [UR9] ;  /* 0x00000000080073ca */ /* 0x000fec0008000100 */
[----:B------:R-:W-:Y:S01]  /*2b40*/  USEL UR7, URZ, 0x1, UP0 ;  /* 0x00000001ff077887 */ /* 0x000fe20008000000 */
[----:B------:R-:W-:Y:S01]  /*2b50*/  ISETP.NE.AND P0, PT, R8, 0x2, PT ;  /* 0x000000020800780c */ /* 0x000fe20003f05270 */
[----:B------:R-:W-:Y:S01]  /*2b60*/  USEL UR5, UR4, URZ, UP0 ;  /* 0x000000ff04057287 */ /* 0x000fe20008000000 */
[----:B------:R-:W2:Y:S03]  /*2b70*/  SYNCS.PHASECHK.TRANS64.TRYWAIT P1, [R2+URZ+0x80], R5 ;  /* 0x00008005020075a7 */ /* 0x000ea600080211ff */
[----:B------:R-:W-:Y:S01]  /*2b80*/  LOP3.LUT R12, R12, UR7, RZ, 0x3c, !PT ;  /* 0x000000070c0c7c12 */ /* 0x000fe2000f8e3cff */
[----:B-12---:R-:W-:Y:S07]  /*2b90*/  @!P1 BRA `(.L_x_49) ;  /* 0x0000006800ec9947 */ /* 0x006fee0003800000 */
.L_x_148:
[C---:B------:R-:W-:Y:S01]  /*2ba0*/  LEA R4, R11.reuse, UR6, 0x4 ;  /* 0x000000060b047c11 */ /* 0x040fe2000f8e20ff */
[----:B-1----:R-:W-:Y:S01]  /*2bb0*/  VIADD R2, R2, 0x90 ;  /* 0x0000009002027836 */ /* 0x002fe20000000000 */
[----:B------:R-:W-:Y:S01]  /*2bc0*/  SEL R8, R8, RZ, P0 ;  /* 0x000000ff08087207 */ /* 0x000fe20000000000 */
[----:B------:R-:W-:-:S03]  /*2bd0*/  VIADD R11, R11, 0x1 ;  /* 0x000000010b0b7836 */ /* 0x000fc60000000000 */
[----:B------:R-:W1:Y:S01]  /*2be0*/  LDS.128 R4, [R4+0x110] ;  /* 0x0001100004047984 */ /* 0x000e620000000c00 */
[----:B------:R-:W-:Y:S02]  /*2bf0*/  PRMT R2, RZ, 0x654, R2 ;  /* 0x00000654ff027816 */ /* 0x000fe40000000002 */
[C---:B------:R-:W-:Y:S01]  /*2c00*/  ISETP.NE.AND P1, PT, R11.reuse, 0x2, PT ;  /* 0x000000020b00780c */ /* 0x040fe20003f25270 */
[----:B------:R-:W-:Y:S01]  /*2c10*/  @!PT LDS RZ, [RZ] ;  /* 0x00000000fffff984 */ /* 0x000fe20000000800 */
[----:B------:R-:W-:Y:S01]  /*2c20*/  @!PT LDS RZ, [RZ] ;  /* 0x00000000fffff984 */ /* 0x000fe20000000800 */
[----:B------:R-:W-:Y:S01]  /*2c30*/  @!PT LDS RZ, [RZ] ;  /* 0x00000000fffff984 */ /* 0x000fe20000000800 */
[----:B------:R-:W-:Y:S01]  /*2c40*/  @!PT LDS RZ, [RZ] ;  /* 0x00000000fffff984 */ /* 0x000fe20000000800 */
[----:B------:R2:W-:Y:S06]  /*2c50*/  MEMBAR.ALL.CTA ;  /* 0x0000000000007992 */ /* 0x0005ec0000008000 */
[----:B--2---:R-:W2:Y:S01]  /*2c60*/  FENCE.VIEW.ASYNC.S ;  /* 0x00000000000073c6 */ /* 0x004ea20000000000 */
[----:B------:R-:W-:Y:S01]  /*2c70*/  SEL R11, R11, RZ, P1 ;  /* 0x000000ff0b0b7207 */ /* 0x000fe20000800000 */
[----:B--2---:R2:W-:Y:S01]  /*2c80*/  SYNCS.ARRIVE.TRANS64.RED.A1T0 RZ, [R2+URZ], RZ ;  /* 0x000000ff02ff79a7 */ /* 0x0045e200081004ff */
[----:B-1----:R-:W-:-:S02]  /*2c90*/  LOP3.LUT P3, RZ, R6, 0x1, RZ, 0xc0, !PT ;  /* 0x0000000106ff7812 */ /* 0x002fc4000786c0ff */
[----:B------:R-:W-:-:S04]  /*2ca0*/  SEL R5, RZ, 0x1, P1 ;  /* 0x00000001ff057807 */ /* 0x000fc80000800000 */
[----:B------:R-:W-:Y:S02]  /*2cb0*/  LOP3.LUT R10, R10, R5, RZ, 0x3c, !PT ;  /* 0x000000050a0a7212 */ /* 0x000fe400078e3cff */
[----:B--2---:R-:W-:-:S04]  /*2cc0*/  SEL R2, RZ, 0x1, P0 ;  /* 0x00000001ff027807 */ /* 0x004fc80000000000 */
[----:B------:R-:W-:Y:S01]  /*2cd0*/  LOP3.LUT R9, R9, R2, RZ, 0x3c, !PT ;  /* 0x0000000209097212 */ /* 0x000fe200078e3cff */
[----:B------:R-:W-:Y:S06]  /*2ce0*/  @P3 BRA `(.L_x_50) ;  /* 0xfffffffc002c3947 */ /* 0x000fec000383ffff */
[----:B------:R-:W-:Y:S01]  /*2cf0*/  ULEA UR4, UR5, UR6, 0x3 ;  /* 0x0000000605047291 */ /* 0x000fe2000f8e18ff */
[----:B------:R-:W-:-:S08]  /*2d00*/  SHF.L.U32 R3, R12, 0x1f, RZ ;  /* 0x0000001f0c037819 */ /* 0x000fd000000006ff */
[----:B------:R-:W1:Y:S02]  /*2d10*/  SYNCS.PHASECHK.TRANS64 P0, [UR4+0x90], R3 ;  /* 0x00009003ff0075a7 */ /* 0x000e640008001004 */
[----:B-1----:R-:W-:Y:S05]  /*2d20*/  @P0 BRA `(.L_x_51) ;  /* 0x0000000000080947 */ /* 0x002fea0003800000 */
[----:B------:R-:W1:Y:S02]  /*2d30*/  SYNCS.PHASECHK.TRANS64.TRYWAIT P0, [UR4+0x90], R3 ;  /* 0x00009003ff0075a7 */ /* 0x000e640008001104 */
[----:B-1----:R-:W-:Y:S05]  /*2d40*/  @!P0 BRA `(.L_x_52) ;  /* 0x0000006800948947 */ /* 0x002fea0003800000 */
.L_x_51:
[----:B------:R-:W-:-:S04]  /*2d50*/  UIADD3 UR7, UPT, UPT, UR5, 0x1, URZ ;  /* 0x0000000105077890 */ /* 0x000fc8000fffe0ff */
[----:B------:R-:W-:-:S04]  /*2d60*/  UISETP.NE.AND UP0, UPT, UR7, 0x2, UPT ;  /* 0x000000020700788c */ /* 0x000fc8000bf05270 */
[----:B------:R-:W-:Y:S02]  /*2d70*/  USEL UR8, URZ, 0x1, UP0 ;  /* 0x00000001ff087887 */ /* 0x000fe40008000000 */
[----:B------:R-:W-:-:S04]  /*2d80*/  USEL UR7, UR7, URZ, UP0 ;  /* 0x000000ff07077287 */ /* 0x000fc80008000000 */
[----:B------:R-:W-:Y:S01]  /*2d90*/  ULEA UR7, UR7, UR6, 0x3 ;  /* 0x0000000607077291 */ /* 0x000fe2000f8e18ff */
[----:B-1----:R-:W-:-:S04]  /*2da0*/  LOP3.LUT R3, R12, UR8, RZ, 0x3c, !PT ;  /* 0x000000080c037c12 */ /* 0x002fc8000f8e3cff */
[----:B------:R-:W-:-:S04]  /*2db0*/  SHF.L.U32 R0, R3, 0x1f, RZ ;  /* 0x0000001f03007819 */ /* 0x000fc800000006ff */
[----:B------:R-:W1:Y:S02]  /*2dc0*/  SYNCS.PHASECHK.TRANS64 P0, [UR7+0x90], R0 ;  /* 0x00009000ff0075a7 */ /* 0x000e640008001007 */
[----:B-1----:R-:W-:Y:S05]  /*2dd0*/  @P0 EXIT ;  /* 0x000000000000094d */ /* 0x002fea0003800000 */
[----:B------:R-:W-:Y:S02]  /*2de0*/  SHF.L.U32 R3, R3, 0x1f, RZ ;  /* 0x0000001f03037819 */ /* 0x000fe400000006ff */
[----:B------:R-:W-:-:S07]  /*2df0*/  MOV R0, UR7 ;  /* 0x0000000700007c02 */ /* 0x000fce0008000f00 */
.L_x_53:
[----:B-1----:R1:W2:Y:S02]  /*2e00*/  SYNCS.PHASECHK.TRANS64.TRYWAIT P0, [R0+URZ+0x90], R3 ;  /* 0x00009003000075a7 */ /* 0x0022a400080011ff */
[----:B--2---:R-:W-:Y:S05]  /*2e10*/  @!P0 NANOSLEEP.SYNCS 0x989680 ;  /* 0x009896800000895d */ /* 0x004fea0003900000 */
[----:B------:R-:W2:Y:S02]  /*2e20*/  @!P0 SYNCS.PHASECHK.TRANS64 P0, [R0+URZ+0x90], R3 ;  /* 0x00009003000085a7 */ /* 0x000ea400080010ff */
[----:B--2---:R-:W-:Y:S05]  /*2e30*/  @P0 EXIT ;  /* 0x000000000000094d */ /* 0x004fea0003800000 */
[----:B------:R-:W-:Y:S05]  /*2e40*/  BRA `(.L_x_53) ;  /* 0xfffffffc00ec7947 */ /* 0x000fea000383ffff */
.L_x_46:
[----:B------:R-:W-:Y:S05]  /*2e50*/  BRA.U UP4, `(.L_x_54) ;  /* 0x0000000d04a07547 */ /* 0x000fea000b800000 */
[----:B------:R-:W1:Y:S01]  /*2e60*/  S2UR UR7, SR_CgaCtaId ;  /* 0x00000000000779c3 */ /* 0x000e620000008800 */
[----:B------:R-:W-:Y:S01]  /*2e70*/  UMOV UR4, 0x40 ;  /* 0x0000004000047882 */ /* 0x000fe20000000000 */
[----:B------:R-:W-:Y:S01]  /*2e80*/  NOP ;  /* 0x0000000000007918 */ /* 0x000fe20000000000 */
[----:B------:R-:W-:Y:S01]  /*2e90*/  UMOV UR6, 0x400 ;  /* 0x0000040000067882 */ /* 0x000fe20000000000 */
[----:B-1----:R-:W-:Y:S02]  /*2ea0*/  ULEA UR5, UR7, UR4, 0x18 ;  /* 0x0000000407057291 */ /* 0x002fe4000f8ec0ff */
[----:B------:R-:W-:-:S07]  /*2eb0*/  ULEA UR6, UR7, UR6, 0x18 ;  /* 0x0000000607067291 */ /* 0x000fce000f8ec0ff */
[----:B------:R-:W1:Y:S02]  /*2ec0*/  LDS.U8 R0, [UR5+0x1c] ;  /* 0x00001c05ff007984 */ /* 0x000e640008000000 */
[----:B-1----:R-:W-:-:S13]  /*2ed0*/  ISETP.NE.AND P0, PT, R0, RZ, PT ;  /* 0x000000ff0000720c */ /* 0x002fda0003f05270 */
[----:B------:R-:W-:Y:S05]  /*2ee0*/  @P0 BRA `(.L_x_55) ;  /* 0x0000000000580947 */ /* 0x000fea0003800000 */
[----:B------:R-:W-:-:S13]  /*2ef0*/  ELECT P0, URZ, PT ;  /* 0x0000000000ff782f */ /* 0x000fda0003800000 */
[----:B------:R-:W-:Y:S05]  /*2f00*/  @!P0 BRA `(.L_x_56) ;  /* 0x0000000000608947 */ /* 0x000fea0003800000 */
[----:B------:R-:W-:Y:S01]  /*2f10*/  UMOV UR4, 0x10 ;  /* 0x0000001000047882 */ /* 0x000fe20000000000 */
[----:B------:R-:W-:Y:S01]  /*2f20*/  HFMA2 R0, -RZ, RZ, 0, 5.9604644775390625e-08 ;  /* 0x00000001ff007431 */ /* 0x000fe200000001ff */
[----:B------:R-:W-:-:S03]  /*2f30*/  MOV R3, 0xffff ;  /* 0x0000ffff00037802 */ /* 0x000fc60000000f00 */
[----:B------:R-:W-:Y:S04]  /*2f40*/  DEPBAR.LE SB1, 0x36 ;  /* 0x00009d800000791a */ /* 0x000fe80000000000 */
[----:B------:R-:W1:Y:S02]  /*2f50*/  UTCATOMSWS.FIND_AND_SET.ALIGN UP0, UR4, UR4 ;  /* 0x00000004000475e3 */ /* 0x000e640008000800 */
[----:B-1----:R-:W-:Y:S01]  /*2f60*/  MOV R4, UR4 ;  /* 0x0000000400047c02 */ /* 0x002fe20008000f00 */
[----:B------:R-:W-:Y:S06]  /*2f70*/  BRA.U UP0, `(.L_x_57) ;  /* 0x0000000100187547 */ /* 0x000fec000b800000 */
.L_x_58:
[----:B------:R-:W-:Y:S05]  /*2f80*/  NANOSLEEP 0x64 ;  /* 0x000000640000795d */ /* 0x000fea0003800000 */
[----:B------:R-:W-:-:S05]  /*2f90*/  UMOV UR4, 0x10 ;  /* 0x0000001000047882 */ /* 0x000fca0000000000 */
[----:B------:R-:W-:Y:S04]  /*2fa0*/  DEPBAR.LE SB1, 0x36 ;  /* 0x00009d800000791a */ /* 0x000fe80000000000 */
[----:B------:R-:W1:Y:S02]  /*2fb0*/  UTCATOMSWS.FIND_AND_SET.ALIGN UP0, UR4, UR4 ;  /* 0x00000004000475e3 */ /* 0x000e640008000800 */
[----:B-1----:R-:W-:Y:S01]  /*2fc0*/  MOV R4, UR4 ;  /* 0x0000000400047c02 */ /* 0x002fe20008000f00 */
[----:B------:R-:W-:Y:S05]  /*2fd0*/  BRA.U !UP0, `(.L_x_58) ;  /* 0xfffffffd08e87547 */ /* 0x000fea000b83ffff */
.L_x_57:
[-C--:B------:R-:W-:Y:S02]  /*2fe0*/  SHF.L.U32 R3, R3, R4.reuse, RZ ;  /* 0x0000000403037219 */ /* 0x080fe400000006ff */
[----:B------:R-:W-:Y:S01]  /*2ff0*/  SHF.L.U32 R0, R0, R4, RZ ;  /* 0x0000000400007219 */ /* 0x000fe200000006ff */
[----:B------:R-:W-:Y:S02]  /*3000*/  IMAD.SHL.U32 R4, R4, 0x20, RZ ;  /* 0x0000002004047824 */ /* 0x000fe400078e00ff */
[----:B------:R1:W-:Y:S04]  /*3010*/  ATOMS.OR RZ, [UR5+0x14], R3 ;  /* 0x00001403ffff798c */ /* 0x0003e8000b000005 */
[----:B------:R1:W-:Y:S04]  /*3020*/  ATOMS.OR RZ, [UR5+0x18], R0 ;  /* 0x00001800ffff798c */ /* 0x0003e8000b000005 */
[----:B------:R1:W-:Y:S01]  /*3030*/  STS [UR6+0x130], R4 ;  /* 0x00013004ff007988 */ /* 0x0003e20008000806 */
[----:B------:R-:W-:Y:S05]  /*3040*/  BRA `(.L_x_56) ;  /* 0x0000000000107947 */ /* 0x000fea0003800000 */
.L_x_55:
[----:B------:R-:W-:Y:S02]  /*3050*/  MOV R0, 0xffffffff ;  /* 0xffffffff00007802 */ /* 0x000fe40000000f00 */
[----:B------:R-:W-:-:S03]  /*3060*/  MOV R4, 0x3090 ;  /* 0x0000309000047802 */ /* 0x000fc60000000f00 */
[----:B------:R1:W-:Y:S04]  /*3070*/  STS [UR6+0x130], R0 ;  /* 0x00013000ff007988 */ /* 0x0003e80008000806 */
[----:B-1---5:R-:W-:Y:S05]  /*3080*/  CALL.REL.NOINC `($__internal_1_$__cuda_sm10x_tcgen05_guardrail_trap_phase_invalid_during_alloc) ;  /* 0x0000006c00dc7944 */ /* 0x022fea0003c00000 */
.L_x_56:
[----:B------:R-:W-:Y:S05]  /*3090*/  WARPSYNC.ALL ;  /* 0x0000000000007948 */ /* 0x000fea0003800000 */
[----:B------:R-:W2:Y:S01]  /*30a0*/  S2UR UR4, SR_CgaCtaId ;  /* 0x00000000000479c3 */ /* 0x000ea20000008800 */
[----:B------:R-:W-:Y:S01]  /*30b0*/  UMOV UR17, 0x400 ;  /* 0x0000040000117882 */ /* 0x000fe20000000000 */
[----:B------:R-:W-:-:S06]  /*30c0*/  NOP ;  /* 0x0000000000007918 */ /* 0x000fcc0000000000 */
[----:B------:R-:W-:Y:S06]  /*30d0*/  BAR.ARV 0x6, 0xa0 ;  /* 0x0182800000007b1d */ /* 0x000fec0000002000 */
[----:B------:R-:W3:Y:S01]  /*30e0*/  LDCU UR5, c[0x0][0x38c] ;  /* 0x00007180ff0577ac */ /* 0x000ee20008000800 */
[----:B------:R-:W-:Y:S01]  /*30f0*/  LOP3.LUT R2, R2, 0xffff, RZ, 0xc0, !PT ;  /* 0x0000ffff02027812 */ /* 0x000fe200078ec0ff */
[----:B------:R-:W-:Y:S01]  /*3100*/  IMAD.MOV.U32 R11, RZ, RZ, 0x1 ;  /* 0x00000001ff0b7424 */ /* 0x000fe200078e00ff */
[----:B------:R-:W-:Y:S01]  /*3110*/  CS2R R8, SRZ ;  /* 0x0000000000087805 */ /* 0x000fe2000001ff00 */
[----:B------:R-:W4:Y:S01]  /*3120*/  LDCU UR8, c[0x0][0x38c] ;  /* 0x00007180ff0877ac */ /* 0x000f220008000800 */
[----:B------:R-:W-:Y:S01]  /*3130*/  R2UR UR19, R2 ;  /* 0x00000000021372ca */ /* 0x000fe200000e0000 */
[----:B------:R-:W-:Y:S01]  /*3140*/  IMAD.MOV.U32 R10, RZ, RZ, RZ ;  /* 0x000000ffff0a7224 */ /* 0x000fe200078e00ff */
[----:B------:R-:W-:Y:S01]  /*3150*/  UMOV UR22, URZ ;  /* 0x000000ff00167c82 */ /* 0x000fe20008000000 */
[----:B------:R-:W-:Y:S01]  /*3160*/  UMOV UR14, URZ ;  /* 0x000000ff000e7c82 */ /* 0x000fe20008000000 */
[----:B--2---:R-:W-:Y:S01]  /*3170*/  ULEA UR17, UR4, UR17, 0x18 ;  /* 0x0000001104117291 */ /* 0x004fe2000f8ec0ff */
[----:B------:R-:W-:Y:S01]  /*3180*/  UMOV UR26, 0x0 ;  /* 0x00000000001a7882 */ /* 0x000fe20000000000 */
[----:B------:R-:W-:-:S02]  /*3190*/  UMOV UR27, 0x4400010 ;  /* 0x04400010001b7882 */ /* 0x000fc40000000000 */
[----:B------:R-:W-:Y:S02]  /*31a0*/  UIADD3 UR6, UPT, UPT, UR17, 0x8800, URZ ;  /* 0x0000880011067890 */ /* 0x000fe4000fffe0ff */
[----:B------:R-:W-:Y:S02]  /*31b0*/  UIADD3 UR7, UPT, UPT, UR17, 0xb800, URZ ;  /* 0x0000b80011077890 */ /* 0x000fe4000fffe0ff */
[----:B---3--:R-:W-:Y:S01]  /*31c0*/  UIADD3 UR5, UPT, UPT, UR5, 0x1f, URZ ;  /* 0x0000001f05057890 */ /* 0x008fe2000fffe0ff */
[----:B-1----:R-:W1:Y:S01]  /*31d0*/  LDS R0, [UR17+0x130] ;  /* 0x00013011ff007984 */ /* 0x002e620008000800 */
[----:B------:R-:W-:Y:S02]  /*31e0*/  USHF.R.U32.HI UR6, URZ, 0x4, UR6 ;  /* 0x00000004ff067899 */ /* 0x000fe40008011606 */
[----:B------:R-:W-:Y:S02]  /*31f0*/  USHF.R.S32.HI UR4, URZ, 0x1f, UR5 ;  /* 0x0000001fff047899 */ /* 0x000fe40008011405 */
[----:B------:R-:W-:-:S02]  /*3200*/  ULOP3.LUT UR6, UR6, 0x3fff, URZ, 0xc0, !UPT ;  /* 0x00003fff06067892 */ /* 0x000fc4000f8ec0ff */
[----:B------:R-:W-:Y:S02]  /*3210*/  ULEA.HI UR4, UR4, UR5, URZ, 0x5 ;  /* 0x0000000504047291 */ /* 0x000fe4000f8f28ff */
[----:B------:R-:W-:Y:S02]  /*3220*/  USHF.R.U32.HI UR5, URZ, 0x4, UR7 ;  /* 0x00000004ff057899 */ /* 0x000fe40008011607 */
[----:B------:R-:W-:Y:S02]  /*3230*/  USHF.R.S32.HI UR28, URZ, 0x5, UR4 ;  /* 0x00000005ff1c7899 */ /* 0x000fe40008011404 */
[----:B------:R-:W-:Y:S02]  /*3240*/  ULOP3.LUT UR5, UR5, 0x3fff, URZ, 0xc0, !UPT ;  /* 0x00003fff05057892 */ /* 0x000fe4000f8ec0ff */
[----:B------:R-:W-:Y:S02]  /*3250*/  UISETP.LT.AND UP0, UPT, UR28, 0x1, UPT ;  /* 0x000000011c00788c */ /* 0x000fe4000bf01270 */
[----:B------:R-:W-:-:S02]  /*3260*/  ULOP3.LUT UR20, UR6, 0x10000, URZ, 0xfc, !UPT ;  /* 0x0001000006147892 */ /* 0x000fc4000f8efcff */
[----:B------:R-:W-:Y:S02]  /*3270*/  USEL UR29, UR28, 0x1, !UP0 ;  /* 0x000000011c1d7887 */ /* 0x000fe4000c000000 */
[----:B------:R-:W-:Y:S02]  /*3280*/  ULOP3.LUT UR21, UR5, 0x10000, URZ, 0xfc, !UPT ;  /* 0x0001000005157892 */ /* 0x000fe4000f8efcff */
[----:B------:R-:W-:Y:S02]  /*3290*/  UIADD3 UR29, UPT, UPT, -UR29, URZ, URZ ;  /* 0x000000ff1d1d7290 */ /* 0x000fe4000fffe1ff */
[----:B----4-:R-:W-:Y:S01]  /*32a0*/  UISETP.GE.AND UP4, UPT, UR8, 0x1, UPT ;  /* 0x000000010800788c */ /* 0x010fe2000bf86270 */
[----:B------:R-:W-:Y:S01]  /*32b0*/  UMOV UR24, 0x0 ;  /* 0x0000000000187882 */ /* 0x000fe20000000000 */
[----:B------:R-:W-:Y:S01]  /*32c0*/  UMOV UR25, 0x4400010 ;  /* 0x0440001000197882 */ /* 0x000fe20000000000 */
[----:B-1----:R-:W-:-:S15]  /*32d0*/  R2UR UR30, R0 ;  /* 0x00000000001e72ca */ /* 0x002fde00000e0000 */
.L_x_65:
[----:B------:R-:W-:Y:S02]  /*32e0*/  LEA R0, R10, UR17, 0x3 ;  /* 0x000000110a007c11 */ /* 0x000fe4000f8e18ff */
[----:B------:R-:W-:Y:S02]  /*32f0*/  SHF.L.U32 R5, R9, 0x1f, RZ ;  /* 0x0000001f09057819 */ /* 0x000fe400000006ff */
[----:B------:R-:W-:Y:S01]  /*3300*/  PLOP3.LUT P0, PT, PT, PT, UP4, 0x80, 0x8 ;  /* 0x000000000008781c */ /* 0x000fe20003f0f048 */
[----:B------:R-:W-:Y:S01]  /*3310*/  VIADD R3, R0, 0x90 ;  /* 0x0000009000037836 */ /* 0x000fe20000000000 */
[----:B-1----:R-:W1:Y:S02]  /*3320*/  SYNCS.PHASECHK.TRANS64.TRYWAIT P1, [R0+URZ+0x80], R5 ;  /* 0x00008005000075a7 */ /* 0x002e6400080211ff */
[----:B-1-3--:R-:W-:Y:S09]  /*3330*/  @!P1 BRA `(.L_x_59) ;  /* 0x0000006400309947 */ /* 0x00aff20003800000 */
.L_x_150:
[----:B------:R-:W-:Y:S01]  /*3340*/  LEA R4, R10, UR17, 0x4 ;  /* 0x000000110a047c11 */ /* 0x000fe2000f8e20ff */
[----:B------:R-:W-:Y:S01]  /*3350*/  @UP4 ULEA UR4, UR14, UR17, 0x3 ;  /* 0x000000110e044291 */ /* 0x000fe2000f8e18ff */
[----:B------:R-:W-:Y:S01]  /*3360*/  PLOP3.LUT P2, PT, PT, PT, PT, 0x80, 0x8 ;  /* 0x000000000008781c */ /* 0x000fe20003f4f070 */
[----:B------:R-:W-:Y:S01]  /*3370*/  ULEA UR23, UR22, UR17, 0x3 ;  /* 0x0000001116177291 */ /* 0x000fe2000f8e18ff */
[----:B------:R-:W-:Y:S02]  /*3380*/  PRMT R3, RZ, 0x654, R3 ;  /* 0x00000654ff037816 */ /* 0x000fe40000000003 */
[----:B-1----:R-:W1:Y:S01]  /*3390*/  LDS.128 R4, [R4+0x110] ;  /* 0x0001100004047984 */ /* 0x002e620000000c00 */
[----:B------:R-:W-:Y:S02]  /*33a0*/  @P0 SHF.L.U32 R2, R8, 0x1f, RZ ;  /* 0x0000001f08020819 */ /* 0x000fe400000006ff */
[----:B------:R-:W-:Y:S01]  /*33b0*/  SHF.L.U32 R0, R11, 0x1f, RZ ;  /* 0x0000001f0b007819 */ /* 0x000fe200000006ff */
[----:B------:R-:W-:Y:S01]  /*33c0*/  @!PT LDS RZ, [RZ] ;  /* 0x00000000fffff984 */ /* 0x000fe20000000800 */
[----:B------:R-:W-:Y:S01]  /*33d0*/  @!PT LDS RZ, [RZ] ;  /* 0x00000000fffff984 */ /* 0x000fe20000000800 */
[----:B------:R-:W-:Y:S01]  /*33e0*/  @!PT LDS RZ, [RZ] ;  /* 0x00000000fffff984 */ /* 0x000fe20000000800 */
[----:B------:R-:W-:Y:S01]  /*33f0*/  @!PT LDS RZ, [RZ] ;  /* 0x00000000fffff984 */ /* 0x000fe20000000800 */
[----:B------:R2:W-:Y:S06]  /*3400*/  MEMBAR.ALL.CTA ;  /* 0x0000000000007992 */ /* 0x0005ec0000008000 */
[----:B--2---:R-:W2:Y:S02]  /*3410*/  FENCE.VIEW.ASYNC.S ;  /* 0x00000000000073c6 */ /* 0x004ea40000000000 */
[----:B--2---:R2:W-:Y:S01]  /*3420*/  SYNCS.ARRIVE.TRANS64.RED.A1T0 RZ, [R3+URZ], RZ ;  /* 0x000000ff03ff79a7 */ /* 0x0045e200081004ff */
[----:B------:R2:W3:Y:S01]  /*3430*/  @P0 SYNCS.PHASECHK.TRANS64.TRYWAIT P2, [UR4], R2 ;  /* 0x00000002ff0005a7 */ /* 0x0004e20008041104 */
[----:B------:R-:W-:Y:S01]  /*3440*/  ULEA.HI UR4, UR22, UR22, URZ, 0x1 ;  /* 0x0000001616047291 */ /* 0x000fe2000f8f08ff */
[----:B-1----:R-:W-:-:S03]  /*3450*/  LOP3.LUT P1, RZ, R6, 0x1, RZ, 0xc0, !PT ;  /* 0x0000000106ff7812 */ /* 0x002fc6000782c0ff */
[----:B------:R-:W-:Y:S02]  /*3460*/  USHF.L.U32 UR18, UR4, 0x7, URZ ;  /* 0x0000000704127899 */ /* 0x000fe400080006ff */
[----:B------:R-:W-:Y:S02]  /*3470*/  ULOP3.LUT UR4, UR4, 0xffe, URZ, 0xc0, !UPT ;  /* 0x00000ffe04047892 */ /* 0x000fe4000f8ec0ff */
[----:B------:R-:W-:Y:S02]  /*3480*/  ULOP3.LUT UR18, UR18, 0xffffff00, URZ, 0xc0, !UPT ;  /* 0xffffff0012127892 */ /* 0x000fe4000f8ec0ff */
[----:B------:R-:W-:Y:S02]  /*3490*/  UIADD3 UR4, UPT, UPT, -UR4, UR22, URZ ;  /* 0x0000001604047290 */ /* 0x000fe4000fffe1ff */
[----:B------:R-:W-:Y:S01]  /*34a0*/  UIADD3 UR18, UPT, UPT, UR30, UR18, URZ ;  /* 0x000000121e127290 */ /* 0x000fe2000fffe0ff */
[----:B------:R-:W1:Y:S03]  /*34b0*/  SYNCS.PHASECHK.TRANS64.TRYWAIT P0, [UR23+0xc0], R0 ;  /* 0x0000c000ff0075a7 */ /* 0x000e660008001117 */
[----:B------:R-:W-:Y:S01]  /*34c0*/  ULEA UR18, UR4, UR18, 0x14 ;  /* 0x0000001204127291 */ /* 0x000fe2000f8ea0ff */
[----:B-123--:R-:W-:Y:S11]  /*34d0*/  @!P0 BRA `(.L_x_60) ;  /* 0x0000006000dc8947 */ /* 0x00eff60003800000 */
.L_x_152:
[----:B------:R-:W-:Y:S01]  /*34e0*/  IADD3 R10, PT, PT, R10, 0x1, RZ ;  /* 0x000000010a0a7810 */ /* 0x000fe20007ffe0ff */
[----:B------:R-:W-:Y:S06]  /*34f0*/  BRA.U !UP4, `(.L_x_61) ;  /* 0x000000010c987547 */ /* 0x000fec000b800000 */
[----:B------:R-:W-:Y:S01]  /*3500*/  UPLOP3.LUT UP2, UPT, UPT, UPT, UPT, 0x40, 0x4 ;  /* 0x000000000004789c */ /* 0x000fe20003f4e870 */
[----:B------:R-:W-:Y:S01]  /*3510*/  UMOV UR16, UR29 ;  /* 0x0000001d00107c82 */ /* 0x000fe20008000000 */
[----:B------:R-:W-:Y:S01]  /*3520*/  UMOV UR15, UR28 ;  /* 0x0000001c000f7c82 */ /* 0x000fe20008000000 */
[----:B------:R-:W-:-:S08]  /*3530*/  UMOV UR6, UR14 ;  /* 0x0000000e00067c82 */ /* 0x000fd00008000000 */
.L_x_64:
[----:B------:R-:W-:Y:S02]  /*3540*/  UIADD3 UR16, UPT, UPT, UR16, 0x1, URZ ;  /* 0x0000000110107890 */ /* 0x000fe4000fffe0ff */
[----:B--2---:R-:W-:Y:S02]  /*3550*/  ULEA UR5, UR6, UR17, 0x3 ;  /* 0x0000001106057291 */ /* 0x004fe4000f8e18ff */
[----:B------:R-:W-:Y:S01]  /*3560*/  UISETP.NE.AND UP3, UPT, UR16, URZ, UPT ;  /* 0x000000ff1000728c */ /* 0x000fe2000bf65270 */
[----:B---3--:R-:W-:Y:S10]  /*3570*/  @P2 BRA `(.L_x_62) ;  /* 0x00000000000c2947 */ /* 0x008ff40003800000 */
[----:B-1----:R-:W-:Y:S04]  /*3580*/  SHF.L.U32 R3, R8, 0x1f, RZ ;  /* 0x0000001f08037819 */ /* 0x002fe800000006ff */
[----:B------:R-:W1:Y:S02]  /*3590*/  SYNCS.PHASECHK.TRANS64.TRYWAIT P0, [UR5], R3 ;  /* 0x00000003ff0075a7 */ /* 0x000e640008001105 */
[----:B-1----:R-:W-:Y:S05]  /*35a0*/  @!P0 BRA `(.L_x_63) ;  /* 0x0000006000c08947 */ /* 0x002fea0003800000 */
.L_x_62:
[----:B------:R-:W-:Y:S01]  /*35b0*/  UISETP.NE.AND UP0, UPT, UR15, 0x1, UPT ;  /* 0x000000010f00788c */ /* 0x000fe2000bf05270 */
[----:B------:R-:W-:Y:S01]  /*35c0*/  PLOP3.LUT P2, PT, PT, PT, PT, 0x80, 0x8 ;  /* 0x000000000008781c */ /* 0x000fe20003f4f070 */
[----:B------:R-:W-:Y:S02]  /*35d0*/  UIADD3 UR4, UPT, UPT, UR6, 0x1, URZ ;  /* 0x0000000106047890 */ /* 0x000fe4000fffe0ff */
[----:B------:R-:W-:Y:S02]  /*35e0*/  ULEA UR12, UR6, UR21, 0xa ;  /* 0x00000015060c7291 */ /* 0x000fe4000f8e50ff */
[----:B------:R-:W-:Y:S01]  /*35f0*/  UISETP.NE.AND UP1, UPT, UR4, 0x3, UPT ;  /* 0x000000030400788c */ /* 0x000fe2000bf25270 */
[----:B------:R-:W-:Y:S01]  /*3600*/  PLOP3.LUT P0, PT, PT, PT, UP0, 0x80, 0x8 ;  /* 0x000000000008781c */ /* 0x000fe20003f0f008 */
[----:B------:R-:W-:Y:S02]  /*3610*/  UIADD3 UR10, UPT, UPT, UR12, 0x2, URZ ;  /* 0x000000020c0a7890 */ /* 0x000fe4000fffe0ff */
[----:B------:R-:W-:Y:S02]  /*3620*/  USEL UR7, URZ, 0x1, UP1 ;  /* 0x00000001ff077887 */ /* 0x000fe40008800000 */
[----:B------:R-:W-:Y:S02]  /*3630*/  USEL UR14, UR4, URZ, UP1 ;  /* 0x000000ff040e7287 */ /* 0x000fe40008800000 */
[----:B------:R-:W-:Y:S02]  /*3640*/  UIADD3 UR15, UPT, UPT, UR15, -0x1, URZ ;  /* 0xffffffff0f0f7890 */ /* 0x000fe4000fffe0ff */
[----:B------:R-:W-:Y:S01]  /*3650*/  @UP0 ULEA UR4, UR14, UR17, 0x3 ;  /* 0x000000110e040291 */ /* 0x000fe2000f8e18ff */
[----:B------:R-:W-:Y:S01]  /*3660*/  LOP3.LUT R8, R8, UR7, RZ, 0x3c, !PT ;  /* 0x0000000708087c12 */ /* 0x000fe2000f8e3cff */
[----:B------:R-:W-:Y:S01]  /*3670*/  UIADD3 UR7, UPT, UPT, UR5, 0x18, URZ ;  /* 0x0000001805077890 */ /* 0x000fe2000fffe0ff */
[----:B------:R-:W-:Y:S02]  /*3680*/  UMOV UR13, 0x80004020 ;  /* 0x80004020000d7882 */ /* 0x000fe40000000000 */
[----:B-1----:R-:W-:Y:S01]  /*3690*/  @P0 SHF.L.U32 R0, R8, 0x1f, RZ ;  /* 0x0000001f08000819 */ /* 0x002fe200000006ff */
[----:B------:R-:W-:Y:S01]  /*36a0*/  UMOV UR5, 0x80004020 ;  /* 0x8000402000057882 */ /* 0x000fe20000000000 */
[----:B------:R-:W-:Y:S01]  /*36b0*/  UMOV UR11, 0x80004020 ;  /* 0x80004020000b7882 */ /* 0x000fe20000000000 */
[----:B------:R-:W-:Y:S01]  /*36c0*/  UMOV UR9, 0x80004020 ;  /* 0x8000402000097882 */ /* 0x000fe20000000000 */
[----:B------:R2:W3:Y:S01]  /*36d0*/  @P0 SYNCS.PHASECHK.TRANS64.TRYWAIT P2, [UR4], R0 ;  /* 0x00000000ff0005a7 */ /* 0x0004e20008041104 */
[----:B------:R-:W-:Y:S03]  /*36e0*/  ULEA UR4, UR6, UR20, 0x8 ;  /* 0x0000001406047291 */ /* 0x000fe6000f8e40ff */
[----:B------:R-:W-:Y:S01]  /*36f0*/  UMOV UR6, UR14 ;  /* 0x0000000e00067c82 */ /* 0x000fe20008000000 */
[----:B------:R-:W-:Y:S05]  /*3700*/  UIADD3 UR8, UPT, UPT, UR4, 0x2, URZ ;  /* 0x0000000204087890 */ /* 0x000fea000fffe0ff */
[----:B------:R2:W-:Y:S01]  /*3710*/  UTCHMMA gdesc[UR4], gdesc[UR12], tmem[UR18], tmem[UR26], idesc[UR27], UP2 ;  /* 0x00ff1a0c040075ea */ /* 0x0005e20009000012 */
[----:B------:R-:W-:Y:S03]  /*3720*/  UPLOP3.LUT UP2, UPT, UPT, UPT, UPT, 0x80, 0x8 ;  /* 0x000000000008789c */ /* 0x000fe60003f4f070 */
[----:B------:R2:W-:Y:S01]  /*3730*/  UTCHMMA gdesc[UR8], gdesc[UR10], tmem[UR18], tmem[UR24], idesc[UR25], UPT ;  /* 0x00ff180a080075ea */ /* 0x0005e2000b800012 */
[----:B------:R2:W-:Y:S01]  /*3740*/  UTCBAR.MULTICAST [UR7], URZ, UR19 ;  /* 0x000000ff070073e9 */ /* 0x0005e20008000813 */
[----:B------:R-:W-:Y:S06]  /*3750*/  BRA.U UP3, `(.L_x_64) ;  /* 0xfffffffd03787547 */ /* 0x000fec000b83ffff */
.L_x_61:
[----:B--2---:R-:W-:Y:S01]  /*3760*/  UIADD3 UR4, UPT, UPT, UR22, 0x1, URZ ;  /* 0x0000000116047890 */ /* 0x004fe2000fffe0ff */
[C---:B------:R-:W-:Y:S01]  /*3770*/  ISETP.NE.AND P0, PT, R10.reuse, 0x2, PT ;  /* 0x000000020a00780c */ /* 0x040fe20003f05270 */
[----:B------:R-:W-:Y:S02]  /*3780*/  UIADD3 UR5, UPT, UPT, UR23, 0xa0, URZ ;  /* 0x000000a017057890 */ /* 0x000fe4000fffe0ff */
[----:B------:R-:W-:Y:S01]  /*3790*/  UISETP.NE.AND UP0, UPT, UR4, 0x4, UPT ;  /* 0x000000040400788c */ /* 0x000fe2000bf05270 */
[----:B-1----:R-:W-:Y:S02]  /*37a0*/  SEL R0, RZ, 0x1, P0 ;  /* 0x00000001ff007807 */ /* 0x002fe40000000000 */
[----:B------:R-:W-:Y:S01]  /*37b0*/  SEL R10, R10, RZ, P0 ;  /* 0x000000ff0a0a7207 */ /* 0x000fe20000000000 */
[----:B------:R-:W-:Y:S01]  /*37c0*/  USEL UR6, URZ, 0x1, UP0 ;  /* 0x00000001ff067887 */ /* 0x000fe20008000000 */
[----:B------:R-:W-:Y:S01]  /*37d0*/  LOP3.LUT R9, R9, R0, RZ, 0x3c, !PT ;  /* 0x0000000009097212 */ /* 0x000fe200078e3cff */
[----:B------:R-:W-:Y:S01]  /*37e0*/  USEL UR22, UR4, URZ, UP0 ;  /* 0x000000ff04167287 */ /* 0x000fe20008000000 */
[----:B------:R1:W-:Y:S03]  /*37f0*/  UTCBAR [UR5], URZ ;  /* 0x000000ff050073e9 */ /* 0x0003e600080000ff */
[----:B------:R-:W-:Y:S01]  /*3800*/  LOP3.LUT R11, R11, UR6, RZ, 0x3c, !PT ;  /* 0x000000060b0b7c12 */ /* 0x000fe2000f8e3cff */
[----:B------:R-:W-:Y:S07]  /*3810*/  @P1 BRA `(.L_x_65) ;  /* 0xfffffff800b01947 */ /* 0x000fee000383ffff */
[----:B------:R-:W2:Y:S01]  /*3820*/  S2UR UR8, SR_CgaCtaId ;  /* 0x00000000000879c3 */ /* 0x000ea20000008800 */
[----:B------:R-:W-:Y:S01]  /*3830*/  ELECT P0, URZ, PT ;  /* 0x0000000000ff782f */ /* 0x000fe20003800000 */
[----:B------:R-:W-:Y:S01]  /*3840*/  IMAD.MOV.U32 R0, RZ, RZ, 0x1 ;  /* 0x00000001ff007424 */ /* 0x000fe200078e00ff */
[----:B------:R-:W-:Y:S01]  /*3850*/  UIADD3 UR17, UPT, UPT, UR17, 0xc0, URZ ;  /* 0x000000c011117890 */ /* 0x000fe2000fffe0ff */
[----:B------:R-:W-:Y:S01]  /*3860*/  SHF.L.U32 R3, R11, 0x1f, RZ ;  /* 0x0000001f0b037819 */ /* 0x000fe200000006ff */
[----:B------:R-:W-:-:S03]  /*3870*/  UMOV UR4, 0x40 ;  /* 0x0000004000047882 */ /* 0x000fc60000000000 */
[----:B------:R-:W-:Y:S01]  /*3880*/  UVIRTCOUNT.DEALLOC.SMPOOL 0x80 ;  /* 0x000000800000784c */ /* 0x000fe20000000000 */
[----:B--2---:R-:W-:Y:S02]  /*3890*/  ULEA UR8, UR8, UR4, 0x18 ;  /* 0x0000000408087291 */ /* 0x004fe4000f8ec0ff */
[----:B------:R-:W-:-:S07]  /*38a0*/  ULEA UR4, UR22, UR17, 0x3 ;  /* 0x0000001116047291 */ /* 0x000fce000f8e18ff */
[----:B------:R2:W-:Y:S02]  /*38b0*/  @P0 STS.U8 [UR8+0x1c], R0 ;  /* 0x00001c00ff000988 */ /* 0x0005e40008000008 */
[----:B------:R-:W4:Y:S02]  /*38c0*/  SYNCS.PHASECHK.TRANS64.TRYWAIT P0, [UR4], R3 ;  /* 0x00000003ff0075a7 */ /* 0x000f240008001104 */
[----:B--2-4-:R-:W-:Y:S05]  /*38d0*/  @!P0 BRA `(.L_x_66) ;  /* 0x00000060000c8947 */ /* 0x014fea0003800000 */
.L_x_155:
[----:B------:R-:W-:-:S04]  /*38e0*/  UIADD3 UR4, UPT, UPT, UR22, 0x1, URZ ;  /* 0x0000000116047890 */ /* 0x000fc8000fffe0ff */
[----:B------:R-:W-:-:S04]  /*38f0*/  UISETP.NE.AND UP0, UPT, UR4, 0x4, UPT ;  /* 0x000000040400788c */ /* 0x000fc8000bf05270 */
[----:B------:R-:W-:Y:S02]  /*3900*/  USEL UR6, URZ, 0x1, UP0 ;  /* 0x00000001ff067887 */ /* 0x000fe40008000000 */
[----:B------:R-:W-:-:S04]  /*3910*/  USEL UR4, UR4, URZ, UP0 ;  /* 0x000000ff04047287 */ /* 0x000fc80008000000 */
[----:B-1----:R-:W-:Y:S01]  /*3920*/  ULEA UR5, UR4, UR17, 0x3 ;  /* 0x0000001104057291 */ /* 0x002fe2000f8e18ff */
[----:B------:R-:W-:-:S04]  /*3930*/  LOP3.LUT R2, R11, UR6, RZ, 0x3c, !PT ;  /* 0x000000060b027c12 */ /* 0x000fc8000f8e3cff */
[----:B--2---:R-:W-:-:S04]  /*3940*/  SHF.L.U32 R3, R2, 0x1f, RZ ;  /* 0x0000001f02037819 */ /* 0x004fc800000006ff */
[----:B------:R-:W1:Y:S02]  /*3950*/  SYNCS.PHASECHK.TRANS64.TRYWAIT P0, [UR5], R3 ;  /* 0x00000003ff0075a7 */ /* 0x000e640008001105 */
[----:B-1----:R-:W-:Y:S05]  /*3960*/  @!P0 BRA `(.L_x_67) ;  /* 0x0000006000008947 */ /* 0x002fea0003800000 */
.L_x_157:
        /* <DEDUP_REMOVED lines=9> */
.L_x_159:
[----:B------:R-:W-:-:S04]  /*3a00*/  UIADD3 UR4, UPT, UPT, UR4, 0x1, URZ ;  /* 0x0000000104047890 */ /* 0x000fc8000fffe0ff */
[----:B------:R-:W-:-:S04]  /*3a10*/  UISETP.NE.AND UP0, UPT, UR4, 0x4, UPT ;  /* 0x000000040400788c */ /* 0x000fc8000bf05270 */
[----:B------:R-:W-:Y:S02]  /*3a20*/  USEL UR5, URZ, 0x1, UP0 ;  /* 0x00000001ff057887 */ /* 0x000fe40008000000 */
[----:B------:R-:W-:-:S04]  /*3a30*/  USEL UR4, UR4, URZ, UP0 ;  /* 0x000000ff04047287 */ /* 0x000fc80008000000 */
[----:B------:R-:W-:Y:S01]  /*3a40*/  ULEA UR4, UR4, UR17, 0x3 ;  /* 0x0000001104047291 */ /* 0x000fe2000f8e18ff */
[----:B-1----:R-:W-:-:S04]  /*3a50*/  LOP3.LUT R3, R2, UR5, RZ, 0x3c, !PT ;  /* 0x0000000502037c12 */ /* 0x002fc8000f8e3cff */
[----:B------:R-:W-:-:S04]  /*3a60*/  SHF.L.U32 R3, R3, 0x1f, RZ ;  /* 0x0000001f03037819 */ /* 0x000fc800000006ff */
[----:B------:R-:W1:Y:S02]  /*3a70*/  SYNCS.PHASECHK.TRANS64.TRYWAIT P0, [UR4], R3 ;  /* 0x00000003ff0075a7 */ /* 0x000e640008001104 */
[----:B-1----:R-:W-:Y:S05]  /*3a80*/  @!P0 BRA `(.L_x_69) ;  /* 0x0000005c00e88947 */ /* 0x002fea0003800000 */
.L_x_161:
[----:B------:R-:W-:Y:S01]  /*3a90*/  NOP ;  /* 0x0000000000007918 */ /* 0x000fe20000000000 */
[----:B-1----:R-:W1:Y:S01]  /*3aa0*/  LDS R0, [UR8+0x14] ;  /* 0x00001408ff007984 */ /* 0x002e620008000800 */
[----:B------:R-:W-:Y:S01]  /*3ab0*/  ULOP3.LUT UR4, UR30, 0xffff, URZ, 0xc0, !UPT ;  /* 0x0000ffff1e047892 */ /* 0x000fe2000f8ec0ff */
[----:B------:R-:W-:Y:S01]  /*3ac0*/  UMOV UR5, 0xffff ;  /* 0x0000ffff00057882 */ /* 0x000fe20000000000 */
[----:B------:R-:W-:Y:S02]  /*3ad0*/  UMOV UR6, 0x1 ;  /* 0x0000000100067882 */ /* 0x000fe40000000000 */
[----:B------:R-:W-:-:S04]  /*3ae0*/  USHF.R.U32.HI UR4, URZ, 0x5, UR4 ;  /* 0x00000005ff047899 */ /* 0x000fc80008011604 */
[----:B------:R-:W-:Y:S02]  /*3af0*/  USHF.L.U32 UR5, UR5, UR4, URZ ;  /* 0x0000000405057299 */ /* 0x000fe400080006ff */
[----:B------:R-:W-:-:S04]  /*3b00*/  USHF.L.U32 UR4, UR6, UR4, URZ ;  /* 0x0000000406047299 */ /* 0x000fc800080006ff */
[----:B-1----:R-:W-:-:S04]  /*3b10*/  LOP3.LUT R0, R0, UR5, RZ, 0xc0, !PT ;  /* 0x0000000500007c12 */ /* 0x002fc8000f8ec0ff */
[----:B------:R-:W-:-:S13]  /*3b20*/  ISETP.NE.AND P0, PT, R0, UR5, PT ;  /* 0x0000000500007c0c */ /* 0x000fda000bf05270 */
[----:B------:R-:W-:Y:S05]  /*3b30*/  @P0 BRA `(.L_x_70) ;  /* 0x0000000000580947 */ /* 0x000fea0003800000 */
[----:B------:R-:W1:Y:S02]  /*3b40*/  LDS R0, [UR8+0x18] ;  /* 0x00001808ff007984 */ /* 0x000e640008000800 */
[----:B-1----:R-:W-:-:S04]  /*3b50*/  LOP3.LUT R0, R0, UR4, RZ, 0xc0, !PT ;  /* 0x0000000400007c12 */ /* 0x002fc8000f8ec0ff */
[----:B------:R-:W-:-:S13]  /*3b60*/  ISETP.NE.AND P0, PT, R0, UR4, PT ;  /* 0x0000000400007c0c */ /* 0x000fda000bf05270 */
[----:B------:R-:W-:Y:S05]  /*3b70*/  @P0 BRA `(.L_x_71) ;  /* 0x00000000003c0947 */ /* 0x000fea0003800000 */
[----:B------:R-:W1:Y:S01]  /*3b80*/  S2R R2, SR_LANEID ;  /* 0x0000000000027919 */ /* 0x000e620000000000 */
[----:B------:R-:W-:Y:S01]  /*3b90*/  ULOP3.LUT UR5, URZ, UR5, URZ, 0x33, !UPT ;  /* 0x00000005ff057292 */ /* 0x000fe2000f8e33ff */
[----:B------:R-:W-:Y:S01]  /*3ba0*/  LOP3.LUT R4, RZ, UR4, RZ, 0x33, !PT ;  /* 0x00000004ff047c12 */ /* 0x000fe2000f8e33ff */
[----:B------:R-:W-:Y:S02]  /*3bb0*/  VOTEU.ANY UR4, UPT, PT ;  /* 0x0000000000047886 */ /* 0x000fe400038e0100 */
[----:B------:R-:W-:Y:S01]  /*3bc0*/  UFLO.U32 UR4, UR4 ;  /* 0x00000004000472bd */ /* 0x000fe200080e0000 */
[----:B------:R-:W2:Y:S01]  /*3bd0*/  REDUX UR6, R4 ;  /* 0x00000000040673c4 */ /* 0x000ea20000000000 */
[----:B------:R-:W-:-:S06]  /*3be0*/  IMAD.U32 R0, RZ, RZ, UR5 ;  /* 0x00000005ff007e24 */ /* 0x000fcc000f8e00ff */
[----:B------:R4:W-:Y:S01]  /*3bf0*/  UTCATOMSWS.AND URZ, UR5 ;  /* 0x0000000500ff79e3 */ /* 0x0009e20008000000 */
[----:B------:R-:W3:Y:S01]  /*3c00*/  REDUX UR7, R0 ;  /* 0x00000000000773c4 */ /* 0x000ee20000000000 */
[----:B-1----:R-:W-:Y:S01]  /*3c10*/  ISETP.EQ.U32.AND P0, PT, R2, UR4, PT ;  /* 0x0000000402007c0c */ /* 0x002fe2000bf02070 */
[----:B--2---:R-:W-:Y:S01]  /*3c20*/  IMAD.U32 R2, RZ, RZ, UR6 ;  /* 0x00000006ff027e24 */ /* 0x004fe2000f8e00ff */
[----:B---3--:R-:W-:-:S11]  /*3c30*/  MOV R3, UR7 ;  /* 0x0000000700037c02 */ /* 0x008fd60008000f00 */
[----:B------:R4:W-:Y:S04]  /*3c40*/  @P0 ATOMS.AND RZ, [UR8+0x14], R3 ;  /* 0x00001403ffff098c */ /* 0x0009e8000a800008 */
[----:B------:R4:W-:Y:S01]  /*3c50*/  @P0 ATOMS.AND RZ, [UR8+0x18], R2 ;  /* 0x00001802ffff098c */ /* 0x0009e2000a800008 */
[----:B------:R-:W-:Y:S05]  /*3c60*/  BRA `(.L_x_72) ;  /* 0x0000000000147947 */ /* 0x000fea0003800000 */
.L_x_71:
[----:B------:R-:W-:Y:S02]  /*3c70*/  MOV R2, 0x3c90 ;  /* 0x00003c9000027802 */ /* 0x000fe40000000f00 */
[----:B---3-5:R-:W-:Y:S05]  /*3c80*/  CALL.REL.NOINC `($__internal_0_$__cuda_sm10x_tcgen05_guardrail_trap_col_being_dealloced_not_returned_by_alloc) ;  /* 0x0000006000d07944 */ /* 0x028fea0003c00000 */
[----:B------:R-:W-:Y:S05]  /*3c90*/  BRA `(.L_x_72) ;  /* 0x0000000000087947 */ /* 0x000fea0003800000 */
.L_x_70:
[----:B------:R-:W-:Y:S02]  /*3ca0*/  MOV R2, 0x3cc0 ;  /* 0x00003cc000027802 */ /* 0x000fe40000000f00 */
[----:B---3-5:R-:W-:Y:S05]  /*3cb0*/  CALL.REL.NOINC `($__internal_2_$__cuda_sm10x_tcgen05_guardrail_trap_unallocated_columns_being_dealloced) ;  /* 0x0000006000dc7944 */ /* 0x028fea0003c00000 */
.L_x_72:
[----:B------:R-:W-:Y:S01]  /*3cc0*/  NOP ;  /* 0x0000000000007918 */ /* 0x000fe20000000000 */
[----:B----4-:R-:W-:Y:S05]  /*3cd0*/  EXIT ;  /* 0x000000000000794d */ /* 0x010fea0003800000 */
.L_x_54:
[----:B------:R-:W-:-:S09]  /*3ce0*/  UISETP.NE.OR UP0, UPT, UR17, 0x3, !UP3 ;  /* 0x000000031100788c */ /* 0x000fd2000df05670 */
[----:B------:R-:W-:Y:S05]  /*3cf0*/  BRA.U UP0, `(.L_x_73) ;  /* 0x00000011005c7547 */ /* 0x000fea000b800000 */
[----:B------:R-:W1:Y:S01]  /*3d00*/  S2UR UR10, SR_CgaCtaId ;  /* 0x00000000000a79c3 */ /* 0x000e620000008800 */
[----:B------:R-:W2:Y:S01]  /*3d10*/  LDCU UR31, c[0x0][0x370] ;  /* 0x00006e00ff1f77ac */ /* 0x000ea20008000800 */
[----:B------:R-:W-:Y:S02]  /*3d20*/  HFMA2 R13, -RZ, RZ, 0, 0 ;  /* 0x00000000ff0d7431 */ /* 0x000fe400000001ff */
[----:B------:R-:W-:Y:S01]  /*3d30*/  IMAD.MOV.U32 R15, RZ, RZ, 0x1 ;  /* 0x00000001ff0f7424 */ /* 0x000fe200078e00ff */
[----:B------:R-:W-:Y:S01]  /*3d40*/  MOV R7, 0x2000 ;  /* 0x0000200000077802 */ /* 0x000fe20000000f00 */
[----:B------:R-:W2:Y:S01]  /*3d50*/  LDCU.128 UR44, c[0x0][0xb10] ;  /* 0x00016200ff2c77ac */ /* 0x000ea20008000c00 */
[----:B------:R-:W-:Y:S01]  /*3d60*/  IMAD.MOV.U32 R14, RZ, RZ, RZ ;  /* 0x000000ffff0e7224 */ /* 0x000fe200078e00ff */
[----:B------:R-:W3:Y:S01]  /*3d70*/  LDC.64 R16, c[0x0][0x348] ;  /* 0x0000d200ff107b82 */ /* 0x000ee20000000a00 */
[----:B------:R-:W4:Y:S01]  /*3d80*/  LDCU UR30, c[0x0][0x374] ;  /* 0x00006e80ff1e77ac */ /* 0x000f220008000800 */
[----:B------:R-:W1:Y:S06]  /*3d90*/  LDCU UR15, c[0x0][0xb0c] ;  /* 0x00016180ff0f77ac */ /* 0x000e6c0008000800 */
[----:B------:R-:W3:Y:S01]  /*3da0*/  LDC.64 R2, c[0x0][0x888] ;  /* 0x00022200ff027b82 */ /* 0x000ee20000000a00 */
[----:B------:R-:W3:Y:S01]  /*3db0*/  LDCU UR49, c[0x0][0xb20] ;  /* 0x00016400ff3177ac */ /* 0x000ee20008000800 */
[----:B------:R-:W3:Y:S06]  /*3dc0*/  LDCU UR4, c[0x0][0xb30] ;  /* 0x00016600ff0477ac */ /* 0x000eec0008000800 */
[----:B------:R-:W3:Y:S01]  /*3dd0*/  LDC.64 R4, c[0x0][0x890] ;  /* 0x00022400ff047b82 */ /* 0x000ee20000000a00 */
[----:B------:R-:W-:Y:S01]  /*3de0*/  UMOV UR21, 0x400 ;  /* 0x0000040000157882 */ /* 0x000fe20000000000 */
[----:B--2---:R-:W-:-:S02]  /*3df0*/  UIMAD.WIDE.U32 UR6, UR31, UR44, URZ ;  /* 0x0000002c1f0672a5 */ /* 0x004fc4000f8e00ff */
[----:B----4-:R-:W-:Y:S02]  /*3e00*/  UIMAD.WIDE.U32 UR8, UR30, UR47, URZ ;  /* 0x0000002f1e0872a5 */ /* 0x010fe4000f8e00ff */
[----:B-1----:R-:W-:Y:S02]  /*3e10*/  ULEA UR21, UR10, UR21, 0x18 ;  /* 0x000000150a157291 */ /* 0x002fe4000f8ec0ff */
[----:B------:R-:W-:Y:S02]  /*3e20*/  UPLOP3.LUT UP3, UPT, UPT, UPT, UPT, 0x40, 0x4 ;  /* 0x000000000004789c */ /* 0x000fe40003f6e870 */
[----:B------:R-:W-:Y:S02]  /*3e30*/  UIADD3 UR37, UPT, UPT, UR21, 0x48, URZ ;  /* 0x0000004815257890 */ /* 0x000fe4000fffe0ff */
[----:B------:R-:W-:Y:S02]  /*3e40*/  UIADD3 UR33, UPT, UPT, UR21, 0x30, URZ ;  /* 0x0000003015217890 */ /* 0x000fe4000fffe0ff */
[----:B------:R-:W-:-:S02]  /*3e50*/  UIADD3 UR25, UPT, UPT, UR21, 0x38, URZ ;  /* 0x0000003815197890 */ /* 0x000fc4000fffe0ff */
[----:B------:R-:W-:Y:S01]  /*3e60*/  UIADD3 UR17, UPT, UPT, UR21, 0x40, URZ ;  /* 0x0000004015117890 */ /* 0x000fe2000fffe0ff */
[----:B------:R-:W-:Y:S01]  /*3e70*/  UMOV UR6, UR7 ;  /* 0x0000000700067c82 */ /* 0x000fe20008000000 */
[----:B------:R-:W-:Y:S01]  /*3e80*/  UMOV UR41, UR9 ;  /* 0x0000000900297c82 */ /* 0x000fe20008000000 */
[----:B------:R-:W-:Y:S02]  /*3e90*/  UISETP.GE.AND UP0, UPT, UR42, 0x1, UPT ;  /* 0x000000012a00788c */ /* 0x000fe4000bf06270 */
[----:B------:R-:W-:Y:S01]  /*3ea0*/  UISETP.NE.AND UP4, UPT, UR42, 0x1, UPT ;  /* 0x000000012a00788c */ /* 0x000fe2000bf85270 */
[----:B------:R-:W1:Y:S01]  /*3eb0*/  LDCU.64 UR22, c[0x0][0xb28] ;  /* 0x00016500ff1677ac */ /* 0x000e620008000a00 */
[----:B------:R-:W-:Y:S02]  /*3ec0*/  UISETP.NE.AND UP6, UPT, UR15, 0x1, UPT ;  /* 0x000000010f00788c */ /* 0x000fe4000bfc5270 */
[----:B------:R-:W-:Y:S02]  /*3ed0*/  UISETP.NE.AND UP5, UPT, UR46, 0x1, UPT ;  /* 0x000000012e00788c */ /* 0x000fe4000bfa5270 */
[----:B------:R-:W-:-:S02]  /*3ee0*/  UPRMT UR37, UR10, 0x654, UR37 ;  /* 0x000006540a257896 */ /* 0x000fc40008000025 */
[----:B------:R-:W-:Y:S02]  /*3ef0*/  USHF.R.U32.HI UR43, URZ, UR45, UR6 ;  /* 0x0000002dff2b7299 */ /* 0x000fe40008011606 */
[----:B------:R-:W-:Y:S02]  /*3f00*/  UPRMT UR40, UR10, 0x654, UR33 ;  /* 0x000006540a287896 */ /* 0x000fe40008000021 */
[----:B------:R-:W-:Y:S02]  /*3f10*/  UPRMT UR39, UR10, 0x654, UR25 ;  /* 0x000006540a277896 */ /* 0x000fe40008000019 */
[----:B------:R-:W-:Y:S02]  /*3f20*/  UPRMT UR38, UR10, 0x654, UR17 ;  /* 0x000006540a267896 */ /* 0x000fe40008000011 */
[----:B---3--:R-:W-:Y:S02]  /*3f30*/  USHF.R.U32.HI UR41, URZ, UR49, UR41 ;  /* 0x00000031ff297299 */ /* 0x008fe40008011629 */
[----:B------:R-:W-:-:S11]  /*3f40*/  UISETP.NE.AND UP2, UPT, UR4, 0x1, UPT ;  /* 0x000000010400788c */ /* 0x000fd6000bf45270 */
.L_x_84:
[C---:B------:R-:W-:Y:S02]  /*3f50*/  LEA R12, R14.reuse, UR21, 0x3 ;  /* 0x000000150e0c7c11 */ /* 0x040fe4000f8e18ff */
[----:B------:R-:W-:Y:S02]  /*3f60*/  SHF.L.U32 R9, R13, 0x1f, RZ ;  /* 0x0000001f0d097819 */ /* 0x000fe400000006ff */
[----:B------:R-:W-:Y:S02]  /*3f70*/  LEA R10, R14, UR21, 0x4 ;  /* 0x000000150e0a7c11 */ /* 0x000fe4000f8e20ff */
[----:B--2---:R-:W2:Y:S02]  /*3f80*/  SYNCS.PHASECHK.TRANS64.TRYWAIT P0, [R12+URZ+0x80], R9 ;  /* 0x000080090c0075a7 */ /* 0x004ea400080011ff */
[----:B--2---:R-:W-:Y:S05]  /*3f90*/  @!P0 BRA `(.L_x_74) ;  /* 0x0000005800bc8947 */ /* 0x004fea0003800000 */
.L_x_162:
[----:B--2---:R-:W2:Y:S01]  /*3fa0*/  LDS.128 R8, [R10+0x110] ;  /* 0x000110000a087984 */ /* 0x004ea20000000c00 */
[----:B------:R-:W-:Y:S01]  /*3fb0*/  UISETP.GE.AND UP0, UPT, UR42, 0x1, UPT ;  /* 0x000000012a00788c */ /* 0x000fe2000bf06270 */
[----:B------:R-:W-:Y:S01]  /*3fc0*/  @!PT LDS RZ, [RZ] ;  /* 0x00000000fffff984 */ /* 0x000fe20000000800 */
[----:B------:R-:W-:Y:S01]  /*3fd0*/  @!PT LDS RZ, [RZ] ;  /* 0x00000000fffff984 */ /* 0x000fe20000000800 */
[----:B------:R-:W-:Y:S01]  /*3fe0*/  @!PT LDS RZ, [RZ] ;  /* 0x00000000fffff984 */ /* 0x000fe20000000800 */
[----:B------:R-:W-:Y:S01]  /*3ff0*/  @!PT LDS RZ, [RZ] ;  /* 0x00000000fffff984 */ /* 0x000fe20000000800 */
[----:B------:R3:W-:Y:S06]  /*4000*/  MEMBAR.ALL.CTA ;  /* 0x0000000000007992 */ /* 0x0007ec0000008000 */
[----:B---3--:R-:W3:Y:S01]  /*4010*/  FENCE.VIEW.ASYNC.S ;  /* 0x00000000000073c6 */ /* 0x008ee20000000000 */
[----:B--2---:R-:W-:Y:S11]  /*4020*/  LOP3.LUT P0, RZ, R10, 0x1, RZ, 0xc0, !PT ;  /* 0x000000010aff7812 */ /* 0x004ff6000780c0ff */
[----:B------:R-:W-:Y:S02]  /*4030*/  @!UPT UIADD3 URZ, UPT, UPT, URZ, URZ, URZ ;  /* 0x000000fffffff290 */ /* 0x000fe4000fffe0ff */
[----:B---3--:R-:W-:Y:S01]  /*4040*/  VOTEU.ANY UP1, P0 ;  /* 0x0000000000ff7886 */ /* 0x008fe20000020100 */
[----:B------:R-:W-:Y:S11]  /*4050*/  PLOP3.LUT P0, PT, PT, PT, UP1, 0x80, 0x8 ;  /* 0x000000000008781c */ /* 0x000ff60003f0f018 */
[----:B------:R-:W-:Y:S02]  /*4060*/  @!UPT UIADD3 URZ, UPT, UPT, URZ, URZ, URZ ;  /* 0x000000fffffff290 */ /* 0x000fe4000fffe0ff */
[----:B------:R-:W-:Y:S02]  /*4070*/  @P0 SHF.R.U32.HI R0, RZ, 0x10, R9 ;  /* 0x00000010ff000819 */ /* 0x000fe40000011609 */
[----:B------:R-:W-:Y:S02]  /*4080*/  @P0 MOV R6, R8 ;  /* 0x0000000800060202 */ /* 0x000fe40000000f00 */
[----:B------:R-:W-:Y:S01]  /*4090*/  @P0 R2UR UR4, R0 ;  /* 0x00000000000402ca */ /* 0x000fe200000e0000 */
[----:B------:R-:W-:Y:S01]  /*40a0*/  VIADD R0, R12, 0x90 ;  /* 0x000000900c007836 */ /* 0x000fe20000000000 */
[----:B------:R-:W-:Y:S02]  /*40b0*/  @P0 LOP3.LUT R8, R9, 0xffff, RZ, 0xc0, !PT ;  /* 0x0000ffff09080812 */ /* 0x000fe400078ec0ff */
[----:B------:R-:W-:Y:S02]  /*40c0*/  @P0 R2UR UR6, R6 ;  /* 0x00000000060602ca */ /* 0x000fe400000e0000 */
[----:B------:R-:W-:Y:S02]  /*40d0*/  PRMT R0, RZ, 0x654, R0 ;  /* 0x00000654ff007816 */ /* 0x000fe40000000000 */
[----:B------:R-:W-:Y:S02]  /*40e0*/  @P0 R2UR UR5, R8 ;  /* 0x00000000080502ca */ /* 0x000fe400000e0000 */
[----:B------:R2:W-:Y:S03]  /*40f0*/  SYNCS.ARRIVE.TRANS64.RED.A1T0 RZ, [R0+URZ], RZ ;  /* 0x000000ff00ff79a7 */ /* 0x0005e600081004ff */
[----:B------:R-:W-:Y:S04]  /*4100*/  @UP1 UMOV UR29, UR4 ;  /* 0x00000004001d1c82 */ /* 0x000fe80008000000 */
[----:B------:R-:W-:Y:S04]  /*4110*/  @UP1 UMOV UR14, UR6 ;  /* 0x00000006000e1c82 */ /* 0x000fe80008000000 */
[----:B------:R-:W-:Y:S01]  /*4120*/  @UP1 UMOV UR13, UR5 ;  /* 0x00000005000d1c82 */ /* 0x000fe20008000000 */
[----:B------:R-:W-:Y:S05]  /*4130*/  BRA.U !UP0, `(.L_x_75) ;  /* 0x0000000108a47547 */ /* 0x000fea000b800000 */
[----:B------:R-:W-:Y:S02]  /*4140*/  UIMAD.WIDE.U32 UR18, UR13, UR47, URZ ;  /* 0x0000002f0d1272a5 */ /* 0x000fe4000f8e00ff */
[----:B------:R-:W-:Y:S02]  /*4150*/  UIMAD.WIDE.U32 UR26, UR14, UR44, URZ ;  /* 0x0000002c0e1a72a5 */ /* 0x000fe4000f8e00ff */
[----:B------:R-:W-:Y:S02]  /*4160*/  USEL UR4, UR30, UR41, !UP5 ;  /* 0x000000291e047287 */ /* 0x000fe4000e800000 */
[----:B------:R-:W-:Y:S02]  /*4170*/  USEL UR7, UR31, UR43, !UP6 ;  /* 0x0000002b1f077287 */ /* 0x000fe4000f000000 */
[----:B-1----:R-:W-:Y:S02]  /*4180*/  UIMAD.WIDE.U32 UR8, UR4, UR22, URZ ;  /* 0x00000016040872a5 */ /* 0x002fe4000f8e00ff */
[----:B------:R-:W-:Y:S01]  /*4190*/  UIMAD.WIDE.U32 UR10, UR7, UR22, URZ ;  /* 0x00000016070a72a5 */ /* 0x000fe2000f8e00ff */
[----:B------:R-:W-:Y:S02]  /*41a0*/  UMOV UR5, UR19 ;  /* 0x0000001300057c82 */ /* 0x000fe40008000000 */
[----:B------:R-:W-:Y:S03]  /*41b0*/  USHF.R.U32.HI UR6, URZ, UR49, UR5 ;  /* 0x00000031ff067299 */ /* 0x000fe60008011605 */
[----:B------:R-:W-:Y:S01]  /*41c0*/  UMOV UR5, UR27 ;  /* 0x0000001b00057c82 */ /* 0x000fe20008000000 */
[----:B------:R-:W-:Y:S02]  /*41d0*/  USEL UR6, UR13, UR6, !UP5 ;  /* 0x000000060d067287 */ /* 0x000fe4000e800000 */
[----:B------:R-:W-:Y:S03]  /*41e0*/  USHF.R.U32.HI UR12, URZ, UR45, UR5 ;  /* 0x0000002dff0c7299 */ /* 0x000fe60008011605 */
[----:B------:R-:W-:Y:S02]  /*41f0*/  UMOV UR5, UR9 ;  /* 0x0000000900057c82 */ /* 0x000fe40008000000 */
[----:B------:R-:W-:Y:S03]  /*4200*/  @UP4 USHF.R.U32.HI UR4, URZ, UR23, UR5 ;  /* 0x00000017ff044299 */ /* 0x000fe60008011605 */
[----:B------:R-:W-:Y:S01]  /*4210*/  UMOV UR5, UR11 ;  /* 0x0000000b00057c82 */ /* 0x000fe20008000000 */
[----:B------:R-:W-:Y:S02]  /*4220*/  UIMAD UR4, UR42, UR4, URZ ;  /* 0x000000042a0472a4 */ /* 0x000fe4000f8e02ff */
[----:B------:R-:W-:Y:S02]  /*4230*/  @UP4 USHF.R.U32.HI UR7, URZ, UR23, UR5 ;  /* 0x00000017ff074299 */ /* 0x000fe40008011605 */
[----:B------:R-:W-:Y:S02]  /*4240*/  UIMAD.WIDE.U32 UR10, UR6, UR22, URZ ;  /* 0x00000016060a72a5 */ /* 0x000fe4000f8e00ff */
[----:B------:R-:W-:Y:S02]  /*4250*/  USEL UR5, UR14, UR12, !UP6 ;  /* 0x0000000c0e057287 */ /* 0x000fe4000f000000 */
[----:B------:R-:W-:Y:S02]  /*4260*/  UIMAD UR8, UR42, UR7, URZ ;  /* 0x000000072a0872a4 */ /* 0x000fe4000f8e02ff */
[----:B------:R-:W-:Y:S03]  /*4270*/  UISETP.GE.AND UP0, UPT, UR6, UR4, UPT ;  /* 0x000000040600728c */ /* 0x000fe6000bf06270 */
[----:B------:R-:W-:Y:S01]  /*4280*/  UMOV UR4, UR11 ;  /* 0x0000000b00047c82 */ /* 0x000fe20008000000 */
[----:B------:R-:W-:Y:S02]  /*4290*/  UISETP.GE.OR UP0, UPT, UR5, UR8, UP0 ;  /* 0x000000080500728c */ /* 0x000fe40008706670 */
[----:B------:R-:W-:Y:S02]  /*42a0*/  USHF.R.U32.HI UR4, URZ, UR23, UR4 ;  /* 0x00000017ff047299 */ /* 0x000fe40008011604 */
[----:B------:R-:W-:Y:S02]  /*42b0*/  UIMAD.WIDE.U32 UR8, UR5, UR22, URZ ;  /* 0x00000016050872a5 */ /* 0x000fe4000f8e00ff */
[----:B------:R-:W-:Y:S04]  /*42c0*/  USEL UR10, UR6, UR4, !UP4 ;  /* 0x00000004060a7287 */ /* 0x000fe8000e000000 */
[----:B------:R-:W-:Y:S01]  /*42d0*/  UIADD3 UR11, UPT, UPT, -UR10, URZ, URZ ;  /* 0x000000ff0a0b7290 */ /* 0x000fe2000fffe1ff */
[----:B------:R-:W-:Y:S02]  /*42e0*/  @!UP0 UMOV UR4, UR9 ;  /* 0x0000000900048c82 */ /* 0x000fe40008000000 */
[----:B------:R-:W-:Y:S02]  /*42f0*/  @!UP0 USHF.R.U32.HI UR4, URZ, UR23, UR4 ;  /* 0x00000017ff048299 */ /* 0x000fe40008011604 */
[----:B------:R-:W-:Y:S02]  /*4300*/  UIMAD UR8, UR42, UR11, UR6 ;  /* 0x0000000b2a0872a4 */ /* 0x000fe4000f8e0206 */
[----:B------:R-:W-:Y:S04]  /*4310*/  @!UP0 USEL UR4, UR5, UR4, !UP4 ;  /* 0x0000000405048287 */ /* 0x000fe8000e000000 */
[----:B------:R-:W-:Y:S02]  /*4320*/  @!UP0 UIMAD UR8, UR7, UR8, UR4 ;  /* 0x00000008070882a4 */ /* 0x000fe4000f8e0204 */
[----:B------:R-:W-:Y:S02]  /*4330*/  @!UP0 UIADD3 UR9, UPT, UPT, UR10, -UR4, URZ ;  /* 0x800000040a098290 */ /* 0x000fe4000fffe0ff */
[----:B------:R-:W-:Y:S02]  /*4340*/  UIADD3 UR4, UPT, UPT, -UR5, URZ, URZ ;  /* 0x000000ff05047290 */ /* 0x000fe4000fffe1ff */
[----:B------:R-:W-:Y:S02]  /*4350*/  UIADD3 UR7, UPT, UPT, -UR6, URZ, URZ ;  /* 0x000000ff06077290 */ /* 0x000fe4000fffe1ff */
[----:B------:R-:W-:Y:S02]  /*4360*/  @!UP0 UIMAD UR6, UR9, UR42, UR5 ;  /* 0x0000002a090682a4 */ /* 0x000fe4000f8e0205 */
[----:B------:R-:W-:Y:S02]  /*4370*/  UIMAD UR14, UR15, UR4, UR14 ;  /* 0x000000040f0e72a4 */ /* 0x000fe4000f8e020e */
[----:B------:R-:W-:Y:S01]  /*4380*/  UIMAD UR13, UR46, UR7, UR13 ;  /* 0x000000072e0d72a4 */ /* 0x000fe2000f8e020d */
[----:B------:R-:W-:Y:S02]  /*4390*/  @!UP0 UMOV UR5, UR8 ;  /* 0x0000000800058c82 */ /* 0x000fe40008000000 */
[----:B------:R-:W-:Y:S02]  /*43a0*/  UIMAD UR14, UR5, UR15, UR14 ;  /* 0x0000000f050e72a4 */ /* 0x000fe4000f8e020e */
[----:B------:R-:W-:Y:S11]  /*43b0*/  UIMAD UR13, UR6, UR46, UR13 ;  /* 0x0000002e060d72a4 */ /* 0x000ff6000f8e020d */
[----:B------:R-:W-:Y:S01]  /*43c0*/  @!UPT UIADD3 URZ, UPT, UPT, URZ, URZ, URZ ;  /* 0x000000fffffff290 */ /* 0x000fe2000fffe0ff */
.L_x_75:
[----:B------:R-:W3:Y:S01]  /*43d0*/  @!UP2 LDCU.128 UR8, c[0x0][0xb10] ;  /* 0x00016200ff08a7ac */ /* 0x000ee20008000c00 */
[C---:B------:R-:W-:Y:S02]  /*43e0*/  ISETP.NE.U32.AND P1, PT, R4.reuse, RZ, PT ;  /* 0x000000ff0400720c */ /* 0x040fe40003f25070 */
[----:B------:R-:W-:Y:S02]  /*43f0*/  ISETP.NE.U32.AND P0, PT, R4, RZ, PT ;  /* 0x000000ff0400720c */ /* 0x000fe40003f05070 */
[C---:B------:R-:W-:Y:S02]  /*4400*/  ISETP.NE.AND.EX P1, PT, R5.reuse, RZ, PT, P1 ;  /* 0x000000ff0500720c */ /* 0x040fe40003f25310 */
[----:B------:R-:W-:Y:S01]  /*4410*/  ISETP.NE.AND.EX P0, PT, R5, RZ, PT, P0 ;  /* 0x000000ff0500720c */ /* 0x000fe20003f05300 */
[----:B------:R-:W4:Y:S01]  /*4420*/  @!UP2 LDCU UR5, c[0x0][0xb0c] ;  /* 0x00016180ff05a7ac */ /* 0x000f220008000800 */
[----:B------:R-:W-:Y:S01]  /*4430*/  SHF.L.U32 R9, R15, 0x1f, RZ ;  /* 0x0000001f0f097819 */ /* 0x000fe200000006ff */
[----:B------:R-:W-:Y:S02]  /*4440*/  USHF.L.U32 UR35, UR16, 0x6, URZ ;  /* 0x0000000610237899 */ /* 0x000fe400080006ff */
[----:B------:R-:W-:Y:S02]  /*4450*/  USHF.L.U32 UR34, UR20, 0x8, URZ ;  /* 0x0000000814227899 */ /* 0x000fe400080006ff */
[----:B---3--:R-:W-:Y:S07]  /*4460*/  UIMAD.WIDE.U32 UR6, UR14, UR8, URZ ;  /* 0x000000080e0672a5 */ /* 0x008fee000f8e00ff */
[----:B------:R-:W-:Y:S01]  /*4470*/  @!UP2 UMOV UR4, UR7 ;  /* 0x000000070004ac82 */ /* 0x000fe20008000000 */
[----:B----4-:R-:W-:Y:S02]  /*4480*/  @!UP2 UISETP.NE.AND UP0, UPT, UR5, 0x1, UPT ;  /* 0x000000010500a88c */ /* 0x010fe4000bf05270 */
[----:B------:R-:W-:Y:S02]  /*4490*/  @!UP2 USHF.R.U32.HI UR4, URZ, UR9, UR4 ;  /* 0x00000009ff04a299 */ /* 0x000fe40008011604 */
[----:B------:R-:W-:Y:S02]  /*44a0*/  UIMAD.WIDE.U32 UR6, UR13, UR11, URZ ;  /* 0x0000000b0d0672a5 */ /* 0x000fe4000f8e00ff */
[----:B------:R-:W-:Y:S02]  /*44b0*/  @!UP2 USEL UR8, UR14, UR4, !UP0 ;  /* 0x000000040e08a287 */ /* 0x000fe4000c000000 */
[----:B------:R-:W-:Y:S03]  /*44c0*/  @!UP2 UISETP.NE.AND UP0, UPT, UR10, 0x1, UPT ;  /* 0x000000010a00a88c */ /* 0x000fe6000bf05270 */
[----:B------:R-:W-:Y:S02]  /*44d0*/  @!UP2 UMOV UR6, UR7 ;  /* 0x000000070006ac82 */ /* 0x000fe40008000000 */
[----:B------:R-:W3:Y:S02]  /*44e0*/  @!UP2 LDCU UR4, c[0x0][0xb20] ;  /* 0x00016400ff04a7ac */ /* 0x000ee40008000800 */
[----:B---3--:R-:W-:Y:S04]  /*44f0*/  @!UP2 USHF.R.U32.HI UR6, URZ, UR4, UR6 ;  /* 0x00000004ff06a299 */ /* 0x008fe80008011606 */
[----:B------:R-:W-:Y:S04]  /*4500*/  @!UP2 USEL UR6, UR13, UR6, !UP0 ;  /* 0x000000060d06a287 */ /* 0x000fe8000c000000 */
[----:B------:R-:W-:Y:S02]  /*4510*/  @!UP2 UIADD3 UR4, UPT, UPT, -UR8, UR6, URZ ;  /* 0x000000060804a290 */ /* 0x000fe4000fffe1ff */
[----:B------:R-:W-:Y:S02]  /*4520*/  @!UP2 UIADD3 UR6, UPT, UPT, UR8, -UR6, URZ ;  /* 0x800000060806a290 */ /* 0x000fe4000fffe0ff */
[----:B------:R-:W-:Y:S02]  /*4530*/  @!UP2 UIMAD UR14, UR4, UR5, UR14 ;  /* 0x00000005040ea2a4 */ /* 0x000fe4000f8e020e */
[----:B------:R-:W-:Y:S01]  /*4540*/  @!UP2 UIMAD UR13, UR6, UR10, UR13 ;  /* 0x0000000a060da2a4 */ /* 0x000fe2000f8e020d */
[----:B------:R-:W-:Y:S11]  /*4550*/  BRA.U UP3, `(.L_x_76) ;  /* 0x0000000103107547 */ /* 0x000ff6000b800000 */
[----:B--2---:R-:W-:Y:S04]  /*4560*/  MOV R0, UR48 ;  /* 0x0000003000007c02 */ /* 0x004fe80008000f00 */
[----:B------:R-:W-:Y:S04]  /*4570*/  SHF.L.U32 R11, R0, 0x1f, RZ ;  /* 0x0000001f000b7819 */ /* 0x000fe800000006ff */
[----:B------:R-:W2:Y:S02]  /*4580*/  SYNCS.PHASECHK.TRANS64.TRYWAIT P2, [UR21+0x78], R11 ;  /* 0x0000780bff0075a7 */ /* 0x000ea40008041115 */
[----:B--2---:R-:W-:Y:S05]  /*4590*/  @!P2 BRA `(.L_x_77) ;  /* 0x000000540050a947 */ /* 0x004fea0003800000 */
.L_x_76:
[----:B------:R-:W-:Y:S05]  /*45a0*/  @!P1 BRA `(.L_x_78) ;  /* 0x0000000000309947 */ /* 0x000fea0003800000 */
[----:B------:R-:W-:Y:S01]  /*45b0*/  ISETP.NE.U32.AND P1, PT, R2, RZ, PT ;  /* 0x000000ff0200720c */ /* 0x000fe20003f25070 */
[----:B------:R-:W3:Y:S01]  /*45c0*/  LDCU.64 UR4, c[0x0][0x358] ;  /* 0x00006b00ff0477ac */ /* 0x000ee20008000a00 */
[----:B------:R-:W-:Y:S02]  /*45d0*/  IMAD.MOV.U32 R81, RZ, RZ, 0x1 ;  /* 0x00000001ff517424 */ /* 0x000fe400078e00ff */
[----:B------:R-:W-:Y:S11]  /*45e0*/  ISETP.NE.AND.EX P1, PT, R3, RZ, PT, P1 ;  /* 0x000000ff0300720c */ /* 0x000ff60003f25310 */
[----:B------:R-:W-:Y:S02]  /*45f0*/  @!UPT UIADD3 URZ, UPT, UPT, URZ, URZ, URZ ;  /* 0x000000fffffff290 */ /* 0x000fe4000fffe0ff */
[----:B--2---:R-:W2:Y:S01]  /*4600*/  @P1 LDC.64 R10, c[0x0][0x888] ;  /* 0x00022200ff0a1b82 */ /* 0x004ea20000000a00 */
[----:B------:R-:W-:Y:S04]  /*4610*/  @P1 IMAD R0, R4, UR36, RZ ;  /* 0x0000002404001c24 */ /* 0x000fe8000f8e02ff */
[----:B--2---:R-:W-:Y:S04]  /*4620*/  @P1 IMAD.WIDE R10, R0, 0x4, R10 ;  /* 0x00000004000a1825 */ /* 0x004fe800078e020a */
[----:B------:R-:W-:Y:S01]  /*4630*/  HFMA2 R0, -RZ, RZ, 0, 5.9604644775390625e-08 ;  /* 0x00000001ff007431 */ /* 0x000fe200000001ff */
[----:B---3-5:R3:W5:Y:S04]  /*4640*/  @P1 LDG.E R41, desc[UR4][R10.64] ;  /* 0x000000040a291981 */ /* 0x028768000c1e1900 */
[----:B------:R-:W-:Y:S01]  /*4650*/  @!P1 PRMT R81, R0, 0x7610, R81 ;  /* 0x0000761000519816 */ /* 0x000fe20000000051 */
[----:B---3--:R-:W4:Y:S06]  /*4660*/  @!P1 LDC R41, c[0x0][0x880] ;  /* 0x00022000ff299b82 */ /* 0x008f2c0000000800 */
.L_x_78:
[----:B----45:R-:W-:Y:S01]  /*4670*/  @!P0 FSETP.EQ.AND P1, PT, R41, RZ, PT ;  /* 0x000000ff2900820b */ /* 0x030fe20003f22000 */
[----:B------:R-:W-:Y:S01]  /*4680*/  @!UPT UIADD3 URZ, UPT, UPT, URZ, URZ, URZ ;  /* 0x000000fffffff290 */ /* 0x000fe2000fffe0ff */
[----:B------:R-:W-:Y:S11]  /*4690*/  @!P0 BRA `(.L_x_79) ;  /* 0x0000000000188947 */ /* 0x000ff60003800000 */
[----:B------:R-:W-:Y:S02]  /*46a0*/  LOP3.LUT P0, RZ, R81, 0xff, RZ, 0xc0, !PT ;  /* 0x000000ff51ff7812 */ /* 0x000fe4000780c0ff */
[----:B------:R-:W-:Y:S04]  /*46b0*/  ISETP.NE.U32.AND P1, PT, R2, RZ, PT ;  /* 0x000000ff0200720c */ /* 0x000fe80003f25070 */
[----:B------:R-:W-:Y:S04]  /*46c0*/  ISETP.NE.AND.EX P1, PT, R3, RZ, PT, P1 ;  /* 0x000000ff0300720c */ /* 0x000fe80003f25310 */
[----:B------:R-:W-:Y:S03]  /*46d0*/  PLOP3.LUT P1, PT, P1, PT, PT, 0x8, 0x80 ;  /* 0x000000000080781c */ /* 0x000fe60000f2e170 */
[----:B------:R-:W-:Y:S11]  /*46e0*/  @P0 FSETP.EQ.AND P1, PT, R41, RZ, PT ;  /* 0x000000ff2900020b */ /* 0x000ff60003f22000 */
[----:B------:R-:W-:Y:S02]  /*46f0*/  @!UPT UIADD3 URZ, UPT, UPT, URZ, URZ, URZ ;  /* 0x000000fffffff290 */ /* 0x000fe4000fffe0ff */
.L_x_79:
[----:B------:R-:W3:Y:S01]  /*4700*/  SYNCS.PHASECHK.TRANS64.TRYWAIT P2, [UR21+0x50], R9 ;  /* 0x00005009ff0075a7 */ /* 0x000ee20008041115 */
[----:B------:R-:W-:Y:S04]  /*4710*/  ELECT P0, URZ, PT ;  /* 0x0000000000ff782f */ /* 0x000fe80003800000 */
[----:B------:R-:W-:Y:S11]  /*4720*/  PLOP3.LUT P1, PT, P1, P0, PT, 0xf2, 0x2f ;  /* 0x00000000002f781c */ /* 0x000ff60000f21e72 */
[----:B------:R-:W-:Y:S02]  /*4730*/  @!UPT UIADD3 URZ, UPT, UPT, URZ, URZ, URZ ;  /* 0x000000fffffff290 */ /* 0x000fe4000fffe0ff */
[----:B------:R-:W-:Y:S05]  /*4740*/  @!P1 IADD3 R8, P0, PT, R16, 0x580, RZ ;  /* 0x0000058010089810 */ /* 0x000fea0007f1e0ff */
[----:B------:R-:W-:Y:S01]  /*4750*/  @!P1 IMAD.X R6, RZ, RZ, R17, P0 ;  /* 0x000000ffff069224 */ /* 0x000fe200000e0611 */
[----:B---3--:R-:W-:Y:S07]  /*4760*/  @!P2 BRA `(.L_x_80) ;  /* 0x0000005000f4a947 */ /* 0x008fee0003800000 */
.L_x_165:
[----:B------:R-:W-:Y:S01]  /*4770*/  @!P1 R2UR UR5, R8 ;  /* 0x00000000080592ca */ /* 0x000fe200000e0000 */
[----:B------:R-:W-:Y:S01]  /*4780*/  VOTEU.ALL UP0, P1 ;  /* 0x0000000000ff7886 */ /* 0x000fe20000800000 */
[----:B------:R-:W-:Y:S01]  /*4790*/  @!P1 R2UR UR4, R6 ;  /* 0x00000000060492ca */ /* 0x000fe200000e0000 */
[----:B--2---:R-:W-:Y:S01]  /*47a0*/  @!P1 IMAD.MOV.U32 R0, RZ, RZ, 0x2000 ;  /* 0x00002000ff009424 */ /* 0x004fe200078e00ff */
[----:B------:R-:W-:Y:S01]  /*47b0*/  UMOV UR6, 0x0 ;  /* 0x0000000000067882 */ /* 0x000fe20000000000 */
[----:B------:R-:W-:Y:S01]  /*47c0*/  UMOV UR7, 0x10000000 ;  /* 0x1000000000077882 */ /* 0x000fe20000000000 */
[----:B------:R-:W-:Y:S01]  /*47d0*/  @!UP0 UIADD3 UR32, UPT, UPT, UR21, 0x400, URZ ;  /* 0x0000040015208890 */ /* 0x000fe2000fffe0ff */
[----:B------:R-:W-:Y:S01]  /*47e0*/  @!P1 IADD3 R8, P0, PT, R16, 0x580, RZ ;  /* 0x0000058010089810 */ /* 0x000fe20007f1e0ff */
[----:B------:R-:W-:Y:S04]  /*47f0*/  VOTEU.ALL UP0, P1 ;  /* 0x0000000000ff7886 */ /* 0x000fe80000800000 */
[----:B------:R-:W-:Y:S02]  /*4800*/  @!P1 IMAD.X R6, RZ, RZ, R17, P0 ;  /* 0x000000ffff069224 */ /* 0x000fe400000e0611 */
[----:B------:R-:W-:Y:S02]  /*4810*/  IMAD.U32 R10, RZ, RZ, UR5 ;  /* 0x00000005ff0a7e24 */ /* 0x000fe4000f8e00ff */
[----:B------:R-:W-:Y:S03]  /*4820*/  IMAD.U32 R11, RZ, RZ, UR4 ;  /* 0x00000004ff0b7e24 */ /* 0x000fe6000f8e00ff */
[----:B------:R-:W-:Y:S02]  /*4830*/  @!P1 R2UR UR4, R10 ;  /* 0x000000000a0492ca */ /* 0x000fe400000e0000 */
[----:B------:R-:W-:Y:S11]  /*4840*/  @!P1 R2UR UR5, R11 ;  /* 0x000000000b0592ca */ /* 0x000ff600000e0000 */
[----:B------:R-:W-:Y:S02]  /*4850*/  @!UPT UIADD3 URZ, UPT, UPT, URZ, URZ, URZ ;  /* 0x000000fffffff290 */ /* 0x000fe4000fffe0ff */
[----:B------:R2:W-:Y:S01]  /*4860*/  @!UP0 UTMALDG.3D [UR32], [UR4], desc[UR6] ;  /* 0x00000620040085b4 */ /* 0x0005e20008011000 */
[----:B------:R2:W-:Y:S01]  /*4870*/  @!P1 SYNCS.ARRIVE.TRANS64.RED.A0TR RZ, [UR21+0x30], R0 ;  /* 0x00003000ffff99a7 */ /* 0x0005e20008300415 */
[----:B------:R-:W-:Y:S01]  /*4880*/  SYNCS.ARRIVE.TRANS64.RED.A1T0 RZ, [UR40], RZ ;  /* 0x000000ffffff79a7 */ /* 0x000fe20008100428 */
[----:B------:R-:W3:Y:S02]  /*4890*/  SYNCS.PHASECHK.TRANS64.TRYWAIT P2, [UR21+0x58], R9 ;  /* 0x00005809ff0075a7 */ /* 0x000ee40008041115 */
[----:B--23--:R-:W-:Y:S05]  /*48a0*/  @!P2 BRA `(.L_x_81) ;  /* 0x0000005000bca947 */ /* 0x00cfea0003800000 */
.L_x_167:
        /* <DEDUP_REMOVED lines=8> */
[----:B------:R-:W-:Y:S01]  /*4930*/  @!UP0 UIADD3 UR24, UPT, UPT, UR21, 0x2400, URZ ;  /* 0x0000240015188890 */ /* 0x000fe2000fffe0ff */
[----:B------:R-:W-:Y:S01]  /*4940*/  VOTEU.ALL UP0, P1 ;  /* 0x0000000000ff7886 */ /* 0x000fe20000800000 */
[----:B------:R-:W-:Y:S01]  /*4950*/  UMOV UR27, UR35 ;  /* 0x00000023001b7c82 */ /* 0x000fe20008000000 */
[----:B------:R-:W-:Y:S02]  /*4960*/  UMOV UR28, UR36 ;  /* 0x00000024001c7c82 */ /* 0x000fe40008000000 */
[----:B------:R-:W-:Y:S02]  /*4970*/  IMAD.U32 R10, RZ, RZ, UR5 ;  /* 0x00000005ff0a7e24 */ /* 0x000fe4000f8e00ff */
[----:B------:R-:W-:Y:S02]  /*4980*/  IMAD.U32 R11, RZ, RZ, UR4 ;  /* 0x00000004ff0b7e24 */ /* 0x000fe4000f8e00ff */
[----:B------:R-:W-:Y:S01]  /*4990*/  @!P1 IMAD.X R6, RZ, RZ, R17, P0 ;  /* 0x000000ffff069224 */ /* 0x000fe200000e0611 */
        /* <DEDUP_REMOVED lines=8> */
.L_x_169:
[----:B------:R-:W-:Y:S01]  /*4a20*/  @!P1 R2UR UR5, R8 ;  /* 0x00000000080592ca */ /* 0x000fe200000e0000 */
[----:B------:R-:W-:Y:S01]  /*4a30*/  VOTEU.ALL UP0, P1 ;  /* 0x0000000000ff7886 */ /* 0x000fe20000800000 */
[----:B------:R-:W-:Y:S01]  /*4a40*/  @!P1 R2UR UR4, R6 ;  /* 0x00000000060492ca */ /* 0x000fe200000e0000 */
[----:B--2---:R-:W-:Y:S01]  /*4a50*/  @!P1 IMAD.MOV.U32 R0, RZ, RZ, 0x2000 ;  /* 0x00002000ff009424 */ /* 0x004fe200078e00ff */
[----:B------:R-:W-:Y:S01]  /*4a60*/  UMOV UR6, 0x0 ;  /* 0x0000000000067882 */ /* 0x000fe20000000000 */
[----:B------:R-:W-:Y:S01]  /*4a70*/  UMOV UR7, 0x10000000 ;  /* 0x1000000000077882 */ /* 0x000fe20000000000 */
[----:B------:R-:W-:Y:S01]  /*4a80*/  @!UP0 UIADD3 UR18, UPT, UPT, UR34, 0x80, URZ ;  /* 0x0000008022128890 */ /* 0x000fe2000fffe0ff */
[----:B------:R-:W-:Y:S01]  /*4a90*/  VIADD R14, R14, 0x1 ;  /* 0x000000010e0e7836 */ /* 0x000fe20000000000 */
[----:B------:R-:W-:Y:S01]  /*4aa0*/  @!UP0 UIADD3 UR16, UPT, UPT, UR21, 0x4400, URZ ;  /* 0x0000440015108890 */ /* 0x000fe2000fffe0ff */
[----:B------:R-:W-:Y:S01]  /*4ab0*/  VOTEU.ALL UP0, P1 ;  /* 0x0000000000ff7886 */ /* 0x000fe20000800000 */
[----:B------:R-:W-:Y:S01]  /*4ac0*/  UMOV UR19, UR35 ;  /* 0x0000002300137c82 */ /* 0x000fe20008000000 */
[----:B------:R-:W-:Y:S02]  /*4ad0*/  UMOV UR20, UR36 ;  /* 0x0000002400147c82 */ /* 0x000fe40008000000 */
        /* <DEDUP_REMOVED lines=10> */
.L_x_171:
[----:B------:R-:W-:Y:S01]  /*4b80*/  @!P1 IADD3 R6, P0, PT, R16, 0x580, RZ ;  /* 0x0000058010069810 */ /* 0x000fe20007f1e0ff */
[----:B------:R-:W-:Y:S01]  /*4b90*/  VOTEU.ALL UP0, P1 ;  /* 0x0000000000ff7886 */ /* 0x000fe20000800000 */
[----:B------:R-:W-:Y:S01]  /*4ba0*/  UMOV UR6, 0x0 ;  /* 0x0000000000067882 */ /* 0x000fe20000000000 */
[----:B------:R-:W-:Y:S01]  /*4bb0*/  UMOV UR7, 0x10000000 ;  /* 0x1000000000077882 */ /* 0x000fe20000000000 */
[----:B------:R-:W-:Y:S01]  /*4bc0*/  @!P1 R2UR UR5, R6 ;  /* 0x00000000060592ca */ /* 0x000fe200000e0000 */
[----:B--2---:R-:W-:Y:S01]  /*4bd0*/  @!P1 IMAD.X R0, RZ, RZ, R17, P0 ;  /* 0x000000ffff009224 */ /* 0x004fe200000e0611 */
[----:B------:R-:W-:Y:S01]  /*4be0*/  @!UP0 UIADD3 UR10, UPT, UPT, UR34, 0xc0, URZ ;  /* 0x000000c0220a8890 */ /* 0x000fe2000fffe0ff */
[----:B------:R-:W-:Y:S01]  /*4bf0*/  R2UR UR18, R83 ;  /* 0x00000000531272ca */ /* 0x000fe200000e0000 */
[----:B------:R-:W-:Y:S01]  /*4c00*/  @!UP0 UIADD3 UR8, UPT, UPT, UR21, 0x6400, URZ ;  /* 0x0000640015088890 */ /* 0x000fe2000fffe0ff */
[----:B------:R-:W-:Y:S01]  /*4c10*/  R2UR UR16, R84 ;  /* 0x00000000541072ca */ /* 0x000fe200000e0000 */
[----:B------:R-:W-:Y:S01]  /*4c20*/  @!UP0 UIADD3 UR9, UPT, UPT, UR21, 0x48, URZ ;  /* 0x0000004815098890 */ /* 0x000fe2000fffe0ff */
[----:B------:R-:W-:Y:S01]  /*4c30*/  @!P1 R2UR UR4, R0 ;  /* 0x00000000000492ca */ /* 0x000fe200000e0000 */
[----:B------:R-:W-:Y:S01]  /*4c40*/  VOTEU.ALL UP0, P1 ;  /* 0x0000000000ff7886 */ /* 0x000fe20000800000 */
[----:B------:R-:W-:Y:S01]  /*4c50*/  UMOV UR11, UR35 ;  /* 0x00000023000b7c82 */ /* 0x000fe20008000000 */
[----:B------:R-:W-:Y:S01]  /*4c60*/  UMOV UR12, UR36 ;  /* 0x00000024000c7c82 */ /* 0x000fe20008000000 */
[C---:B------:R-:W-:Y:S01]  /*4c70*/  ISETP.NE.AND P0, PT, R14.reuse, 0x2, PT ;  /* 0x000000020e00780c */ /* 0x040fe20003f05270 */
[----:B------:R-:W-:Y:S01]  /*4c80*/  UPLOP3.LUT UP3, UPT, UPT, UPT, UPT, 0x80, 0x8 ;  /* 0x000000000008789c */ /* 0x000fe20003f6f070 */
[----:B------:R-:W-:Y:S01]  /*4c90*/  IMAD.U32 R8, RZ, RZ, UR5 ;  /* 0x00000005ff087e24 */ /* 0x000fe2000f8e00ff */
[----:B------:R-:W-:Y:S01]  /*4ca0*/  LOP3.LUT R15, R15, 0x1, RZ, 0x3c, !PT ;  /* 0x000000010f0f7812 */ /* 0x000fe200078e3cff */
[----:B------:R-:W-:Y:S01]  /*4cb0*/  UMOV UR36, UR29 ;  /* 0x0000001d00247c82 */ /* 0x000fe20008000000 */
[----:B------:R-:W-:Y:S01]  /*4cc0*/  SEL R0, RZ, 0x1, P0 ;  /* 0x00000001ff007807 */ /* 0x000fe20000000000 */
[----:B------:R-:W-:Y:S01]  /*4cd0*/  UIADD3 UR20, UPT, UPT, UR13, UR18, URZ ;  /* 0x000000120d147290 */ /* 0x000fe2000fffe0ff */
[----:B------:R-:W-:Y:S01]  /*4ce0*/  SEL R14, R14, RZ, P0 ;  /* 0x000000ff0e0e7207 */ /* 0x000fe20000000000 */
[----:B------:R-:W-:Y:S01]  /*4cf0*/  UIADD3 UR16, UPT, UPT, UR14, UR16, URZ ;  /* 0x000000100e107290 */ /* 0x000fe2000fffe0ff */
[----:B------:R-:W-:Y:S01]  /*4d00*/  IMAD.U32 R9, RZ, RZ, UR4 ;  /* 0x00000004ff097e24 */ /* 0x000fe2000f8e00ff */
[----:B------:R-:W-:Y:S02]  /*4d10*/  @!P1 R2UR UR4, R8 ;  /* 0x00000000080492ca */ /* 0x000fe400000e0000 */
[----:B------:R-:W-:Y:S02]  /*4d20*/  LOP3.LUT R13, R13, R0, RZ, 0x3c, !PT ;  /* 0x000000000d0d7212 */ /* 0x000fe400078e3cff */
[----:B------:R-:W-:Y:S11]  /*4d30*/  @!P1 R2UR UR5, R9 ;  /* 0x00000000090592ca */ /* 0x000ff600000e0000 */
[----:B------:R-:W-:Y:S02]  /*4d40*/  @!UPT UIADD3 URZ, UPT, UPT, URZ, URZ, URZ ;  /* 0x000000fffffff290 */ /* 0x000fe4000fffe0ff */
[----:B------:R2:W-:Y:S01]  /*4d50*/  @!UP0 UTMALDG.3D [UR8], [UR4], desc[UR6] ;  /* 0x00000608040085b4 */ /* 0x0005e20008011000 */
[----:B------:R2:W-:Y:S01]  /*4d60*/  @!P1 SYNCS.ARRIVE.TRANS64.RED.A0TR RZ, [UR21+0x48], R7 ;  /* 0x00004807ffff99a7 */ /* 0x0005e20008300415 */
[----:B------:R-:W-:Y:S01]  /*4d70*/  SYNCS.ARRIVE.TRANS64.RED.A1T0 RZ, [UR37], RZ ;  /* 0x000000ffffff79a7 */ /* 0x000fe20008100425 */
[----:B------:R-:W-:Y:S05]  /*4d80*/  BRA.U UP1, `(.L_x_84) ;  /* 0xfffffff101707547 */ /* 0x000fea000b83ffff */
[----:B------:R-:W-:-:S04]  /*4d90*/  SHF.L.U32 R3, R15, 0x1f, RZ ;  /* 0x0000001f0f037819 */ /* 0x000fc800000006ff */
[----:B------:R-:W3:Y:S02]  /*4da0*/  SYNCS.PHASECHK.TRANS64.TRYWAIT P0, [UR21+0x50], R3 ;  /* 0x00005003ff0075a7 */ /* 0x000ee40008001115 */
[----:B---3--:R-:W-:Y:S05]  /*4db0*/  @!P0 BRA `(.L_x_85) ;  /* 0x0000004c00c08947 */ /* 0x008fea0003800000 */
.L_x_173:
[----:B------:R-:W4:Y:S02]  /*4dc0*/  SYNCS.PHASECHK.TRANS64.TRYWAIT P0, [UR21+0x58], R3 ;  /* 0x00005803ff0075a7 */ /* 0x000f240008001115 */
[----:B----4-:R-:W-:Y:S05]  /*4dd0*/  @!P0 BRA `(.L_x_86) ;  /* 0x0000004c00d08947 */ /* 0x010fea0003800000 */
.L_x_175:
[----:B------:R-:W4:Y:S02]  /*4de0*/  SYNCS.PHASECHK.TRANS64.TRYWAIT P0, [UR21+0x60], R3 ;  /* 0x00006003ff0075a7 */ /* 0x000f240008001115 */
[----:B----4-:R-:W-:Y:S05]  /*4df0*/  @!P0 BRA `(.L_x_87) ;  /* 0x0000004c00e08947 */ /* 0x010fea0003800000 */
.L_x_177:
[----:B---3--:R-:W-:-:S07]  /*4e00*/  MOV R0, UR21 ;  /* 0x0000001500007c02 */ /* 0x008fce0008000f00 */
.L_x_88:
[----:B---3--:R-:W-:-:S04]  /*4e10*/  SHF.L.U32 R3, R15, 0x1f, RZ ;  /* 0x0000001f0f037819 */ /* 0x008fc800000006ff */
[----:B------:R3:W4:Y:S03]  /*4e20*/  SYNCS.PHASECHK.TRANS64.TRYWAIT P0, [R0+URZ+0x68], R3 ;  /* 0x00006803000075a7 */ /* 0x00072600080011ff */
[----:B----4-:R-:W-:Y:S05]  /*4e30*/  @!P0 NANOSLEEP.SYNCS 0x989680 ;  /* 0x009896800000895d */ /* 0x010fea0003900000 */
[----:B------:R-:W4:Y:S02]  /*4e40*/  @!P0 SYNCS.PHASECHK.TRANS64 P0, [R0+URZ+0x68], R3 ;  /* 0x00006803000085a7 */ /* 0x000f2400080010ff */
[----:B-12-4-:R-:W-:Y:S05]  /*4e50*/  @P0 EXIT ;  /* 0x000000000000094d */ /* 0x016fea0003800000 */
[----:B------:R-:W-:Y:S05]  /*4e60*/  BRA `(.L_x_88) ;  /* 0xfffffffc00e87947 */ /* 0x000fea000383ffff */
.L_x_73:
[----:B------:R-:W-:-:S06]  /*4e70*/  UISETP.GE.AND UP0, UPT, UR17, 0x4, UPT ;  /* 0x000000041100788c */ /* 0x000fcc000bf06270 */
[----:B------:R-:W-:-:S13]  /*4e80*/  PLOP3.LUT P0, PT, PT, PT, UP0, 0x80, 0x8 ;  /* 0x000000000008781c */ /* 0x000fda0003f0f008 */
[----:B------:R-:W-:Y:S05]  /*4e90*/  @!P0 EXIT ;  /* 0x000000000000894d */ /* 0x000fea0003800000 */
[----:B------:R-:W1:Y:S08]  /*4ea0*/  S2UR UR4, SR_CgaCtaId ;  /* 0x00000000000479c3 */ /* 0x000e700000008800 */
[----:B------:R-:W-:Y:S01]  /*4eb0*/  BAR.SYNC.DEFER_BLOCKING 0x6, 0xa0 ;  /* 0x0182800000007b1d */ /* 0x000fe20000010000 */
[C---:B------:R-:W-:Y:S01]  /*4ec0*/  IMAD.SHL.U32 R5, R94.reuse, 0x40, RZ ;  /* 0x000000405e057824 */ /* 0x040fe200078e00ff */
[----:B------:R-:W-:Y:S01]  /*4ed0*/  SHF.R.U32.HI R3, RZ, 0x1, R94 ;  /* 0x00000001ff037819 */ /* 0x000fe2000001165e */
[C---:B------:R-:W-:Y:S01]  /*4ee0*/  IMAD.U32 R37, R94.reuse, 0x10000, RZ ;  /* 0x000100005e257824 */ /* 0x040fe200078e00ff */
[C---:B------:R-:W-:Y:S01]  /*4ef0*/  R2P PR, R94.reuse, 0x6 ;  /* 0x000000065e007804 */ /* 0x040fe20000000000 */
[----:B------:R-:W-:Y:S01]  /*4f00*/  IMAD.SHL.U32 R80, R94, 0x20, RZ ;  /* 0x000000205e507824 */ /* 0x000fe200078e00ff */
[----:B------:R-:W-:-:S02]  /*4f10*/  UMOV UR44, 0x400 ;  /* 0x00000400002c7882 */ /* 0x000fc40000000000 */
[----:B------:R-:W2:Y:S01]  /*4f20*/  LDC.64 R78, c[0x0][0x8b0] ;  /* 0x00022c00ff4e7b82 */ /* 0x000ea20000000a00 */
[C---:B------:R-:W-:Y:S01]  /*4f30*/  LOP3.LUT R2, R5.reuse, 0x1c0, RZ, 0xc0, !PT ;  /* 0x000001c005027812 */ /* 0x040fe200078ec0ff */
[----:B------:R-:W-:Y:S01]  /*4f40*/  IMAD.MOV.U32 R92, RZ, RZ, 0x20 ;  /* 0x00000020ff5c7424 */ /* 0x000fe200078e00ff */
[----:B------:R-:W-:Y:S01]  /*4f50*/  LOP3.LUT R5, R5, 0x200, RZ, 0xc0, !PT ;  /* 0x0000020005057812 */ /* 0x000fe200078ec0ff */
[----:B------:R-:W-:Y:S01]  /*4f60*/  IMAD.MOV.U32 R91, RZ, RZ, 0x1 ;  /* 0x00000001ff5b7424 */ /* 0x000fe200078e00ff */
[----:B------:R-:W-:Y:S01]  /*4f70*/  LOP3.LUT R3, R2, 0x8, R3, 0xf8, !PT ;  /* 0x0000000802037812 */ /* 0x000fe200078ef803 */
[----:B------:R-:W-:Y:S01]  /*4f80*/  IMAD.SHL.U32 R2, R94, 0x8, RZ ;  /* 0x000000085e027824 */ /* 0x000fe200078e00ff */
[----:B------:R-:W-:Y:S01]  /*4f90*/  LOP3.LUT R37, R37, 0x600000, RZ, 0xc0, !PT ;  /* 0x0060000025257812 */ /* 0x000fe200078ec0ff */
[----:B------:R-:W3:Y:S01]  /*4fa0*/  LDC.64 R76, c[0x0][0x8a8] ;  /* 0x00022a00ff4c7b82 */ /* 0x000ee20000000a00 */
[----:B------:R-:W-:Y:S01]  /*4fb0*/  LOP3.LUT R80, R5, 0xc00, R80, 0xf8, !PT ;  /* 0x00000c0005507812 */ /* 0x000fe200078ef850 */
[----:B------:R-:W-:Y:S01]  /*4fc0*/  IMAD.MOV.U32 R36, RZ, RZ, RZ ;  /* 0x000000ffff247224 */ /* 0x000fe200078e00ff */
[----:B------:R-:W-:Y:S01]  /*4fd0*/  LOP3.LUT R3, R3, 0x38, R2, 0x78, !PT ;  /* 0x0000003803037812 */ /* 0x000fe200078e7802 */
[----:B------:R-:W-:Y:S01]  /*4fe0*/  IMAD.MOV.U32 R90, RZ, RZ, RZ ;  /* 0x000000ffff5a7224 */ /* 0x000fe200078e00ff */
[----:B------:R-:W-:-:S02]  /*4ff0*/  SEL R93, R92, 0xffffffe0, !P2 ;  /* 0xffffffe05c5d7807 */ /* 0x000fc40005000000 */
[----:B------:R-:W-:Y:S02]  /*5000*/  CS2R R88, SRZ ;  /* 0x0000000000587805 */ /* 0x000fe4000001ff00 */
[----:B------:R-:W-:Y:S01]  /*5010*/  LOP3.LUT R80, R80, R3, RZ, 0xfc, !PT ;  /* 0x0000000350507212 */ /* 0x000fe200078efcff */
[----:B-1----:R-:W-:Y:S01]  /*5020*/  ULEA UR44, UR4, UR44, 0x18 ;  /* 0x0000002c042c7291 */ /* 0x002fe2000f8ec0ff */
[----:B------:R-:W-:Y:S01]  /*5030*/  LOP3.LUT R94, R94, 0x60, RZ, 0xc0, !PT ;  /* 0x000000605e5e7812 */ /* 0x000fe200078ec0ff */
[----:B------:R-:W1:Y:S01]  /*5040*/  LDCU UR59, c[0x0][0x370] ;  /* 0x00006e00ff3b77ac */ /* 0x000e620008000800 */
[----:B------:R-:W-:Y:S01]  /*5050*/  SEL R92, R92, 0xffffffe0, !P1 ;  /* 0xffffffe05c5c7807 */ /* 0x000fe20004800000 */
[----:B------:R-:W-:Y:S01]  /*5060*/  UIADD3 UR4, UPT, UPT, UR44, 0x400, URZ ;  /* 0x000004002c047890 */ /* 0x000fe2000fffe0ff */
[----:B------:R-:W4:Y:S04]  /*5070*/  LDCU UR43, c[0x0][0xb0c] ;  /* 0x00016180ff2b77ac */ /* 0x000f280008000800 */
[----:B------:R-:W1:Y:S01]  /*5080*/  LDS R0, [UR44+0x130] ;  /* 0x0001302cff007984 */ /* 0x000e620008000800 */
[----:B------:R-:W-:Y:S01]  /*5090*/  IMAD.U32 R86, RZ, RZ, UR4 ;  /* 0x00000004ff567e24 */ /* 0x000fe2000f8e00ff */
[----:B------:R-:W1:Y:S01]  /*50a0*/  LDCU UR39, c[0x0][0xb30] ;  /* 0x00016600ff2777ac */ /* 0x000e620008000800 */
[----:B------:R-:W1:Y:S01]  /*50b0*/  LDCU.64 UR56, c[0x0][0x888] ;  /* 0x00011100ff3877ac */ /* 0x000e620008000a00 */
[----:B------:R-:W1:Y:S01]  /*50c0*/  LDCU.64 UR40, c[0x0][0xb28] ;  /* 0x00016500ff2877ac */ /* 0x000e620008000a00 */
[----:B------:R-:W1:Y:S01]  /*50d0*/  LDCU.64 UR62, c[0x0][0x890] ;  /* 0x00011200ff3e77ac */ /* 0x000e620008000a00 */
[----:B------:R-:W1:Y:S01]  /*50e0*/  LDCU.128 UR52, c[0x0][0xb10] ;  /* 0x00016200ff3477ac */ /* 0x000e620008000c00 */
[----:B------:R-:W1:Y:S01]  /*50f0*/  LDCU UR58, c[0x0][0x374] ;  /* 0x00006e80ff3a77ac */ /* 0x000e620008000800 */
[----:B------:R-:W-:Y:S01]  /*5100*/  UMOV UR47, URZ ;  /* 0x000000ff002f7c82 */ /* 0x000fe20008000000 */
[----:B------:R-:W-:Y:S01]  /*5110*/  UMOV UR46, URZ ;  /* 0x000000ff002e7c82 */ /* 0x000fe20008000000 */
[----:B-1234-:R-:W-:-:S07]  /*5120*/  IMAD.IADD R37, R0, 0x1, R37 ;  /* 0x0000000100257824 */ /* 0x01efce00078e0225 */
.L_x_132:
[C---:B------:R-:W-:Y:S02]  /*5130*/  LEA R3, R88.reuse, UR44, 0x3 ;  /* 0x0000002c58037c11 */ /* 0x040fe4000f8e18ff */
[----:B------:R-:W-:Y:S02]  /*5140*/  SHF.L.U32 R0, R89, 0x1f, RZ ;  /* 0x0000001f59007819 */ /* 0x000fe400000006ff */
[----:B------:R-:W-:Y:S02]  /*5150*/  LEA R5, R88, UR44, 0x4 ;  /* 0x0000002c58057c11 */ /* 0x000fe4000f8e20ff */
[----:B-1----:R-:W1:Y:S02]  /*5160*/  SYNCS.PHASECHK.TRANS64.TRYWAIT P0, [R3+URZ+0x80], R0 ;  /* 0x00008000030075a7 */ /* 0x002e6400080011ff */
[----:B-1----:R-:W-:Y:S05]  /*5170*/  @!P0 BRA `(.L_x_89) ;  /* 0x0000004c00188947 */ /* 0x002fea0003800000 */
.L_x_178:
        /* <DEDUP_REMOVED lines=11> */
[----:B------:R-:W-:Y:S01]  /*5230*/  PLOP3.LUT P0, PT, PT, PT, UP1, 0x80, 0x8 ;  /* 0x000000000008781c */ /* 0x000fe20003f0f018 */
[----:B------:R-:W-:Y:S11]  /*5240*/  UP2UR UR61, UPR, URZ, 0x2 ;  /* 0x00000002ff3d7883 */ /* 0x000ff60008000000 */
[----:B------:R-:W-:Y:S01]  /*5250*/  @!UPT UIADD3 URZ, UPT, UPT, URZ, URZ, URZ ;  /* 0x000000fffffff290 */ /* 0x000fe2000fffe0ff */
[----:B-1----:R-:W-:Y:S02]  /*5260*/  @P0 SHF.R.U32.HI R0, RZ, 0x10, R5 ;  /* 0x00000010ff000819 */ /* 0x002fe40000011605 */
        /* <DEDUP_REMOVED lines=12> */
[----:B------:R-:W2:Y:S01]  /*5330*/  LDCU UR12, c[0x0][0xb20] ;  /* 0x00016400ff0c77ac */ /* 0x000ea20008000800 */
[----:B------:R-:W-:Y:S02]  /*5340*/  UIMAD.WIDE.U32 UR4, UR58, UR55, URZ ;  /* 0x000000373a0472a5 */ /* 0x000fe4000f8e00ff */
[----:B------:R-:W-:Y:S02]  /*5350*/  UIMAD.WIDE.U32 UR6, UR59, UR52, URZ ;  /* 0x000000343b0672a5 */ /* 0x000fe4000f8e00ff */
[----:B------:R-:W-:Y:S02]  /*5360*/  UISETP.NE.AND UP0, UPT, UR54, 0x1, UPT ;  /* 0x000000013600788c */ /* 0x000fe4000bf05270 */
[----:B------:R-:W-:Y:S02]  /*5370*/  UIMAD.WIDE.U32 UR8, UR37, UR55, URZ ;  /* 0x00000037250872a5 */ /* 0x000fe4000f8e00ff */
[----:B------:R-:W-:Y:S02]  /*5380*/  UIMAD.WIDE.U32 UR10, UR38, UR52, URZ ;  /* 0x00000034260a72a5 */ /* 0x000fe4000f8e00ff */
[----:B------:R-:W-:Y:S02]  /*5390*/  UISETP.NE.AND UP1, UPT, UR43, 0x1, UPT ;  /* 0x000000012b00788c */ /* 0x000fe4000bf25270 */
[----:B------:R-:W-:Y:S01]  /*53a0*/  UISETP.NE.AND UP2, UPT, UR42, 0x1, UPT ;  /* 0x000000012a00788c */ /* 0x000fe2000bf45270 */
[----:B------:R-:W-:Y:S02]  /*53b0*/  UMOV UR4, UR5 ;  /* 0x0000000500047c82 */ /* 0x000fe40008000000 */
[----:B--2---:R-:W-:Y:S03]  /*53c0*/  USHF.R.U32.HI UR5, URZ, UR12, UR4 ;  /* 0x0000000cff057299 */ /* 0x004fe60008011604 */
[----:B------:R-:W-:Y:S02]  /*53d0*/  UMOV UR4, UR7 ;  /* 0x0000000700047c82 */ /* 0x000fe40008000000 */
[----:B------:R-:W-:Y:S02]  /*53e0*/  USHF.R.U32.HI UR7, URZ, UR53, UR4 ;  /* 0x00000035ff077299 */ /* 0x000fe40008011604 */
[----:B------:R-:W-:Y:S02]  /*53f0*/  USEL UR4, UR58, UR5, !UP0 ;  /* 0x000000053a047287 */ /* 0x000fe4000c000000 */
[----:B------:R-:W-:Y:S01]  /*5400*/  USEL UR7, UR59, UR7, !UP1 ;  /* 0x000000073b077287 */ /* 0x000fe2000c800000 */
[----:B------:R-:W-:Y:S01]  /*5410*/  UMOV UR5, UR9 ;  /* 0x0000000900057c82 */ /* 0x000fe20008000000 */
[----:B------:R-:W-:Y:S02]  /*5420*/  UIMAD.WIDE.U32 UR8, UR4, UR40, URZ ;  /* 0x00000028040872a5 */ /* 0x000fe4000f8e00ff */
[----:B------:R-:W-:Y:S03]  /*5430*/  USHF.R.U32.HI UR6, URZ, UR12, UR5 ;  /* 0x0000000cff067299 */ /* 0x000fe60008011605 */
[----:B------:R-:W-:Y:S01]  /*5440*/  UMOV UR5, UR11 ;  /* 0x0000000b00057c82 */ /* 0x000fe20008000000 */
[----:B------:R-:W-:Y:S02]  /*5450*/  UIMAD.WIDE.U32 UR10, UR7, UR40, URZ ;  /* 0x00000028070a72a5 */ /* 0x000fe4000f8e00ff */
[----:B------:R-:W-:Y:S02]  /*5460*/  USHF.R.U32.HI UR12, URZ, UR53, UR5 ;  /* 0x00000035ff0c7299 */ /* 0x000fe40008011605 */
[----:B------:R-:W-:Y:S01]  /*5470*/  USEL UR6, UR37, UR6, !UP0 ;  /* 0x0000000625067287 */ /* 0x000fe2000c000000 */
[----:B------:R-:W-:Y:S02]  /*5480*/  UMOV UR5, UR9 ;  /* 0x0000000900057c82 */ /* 0x000fe40008000000 */
[----:B------:R-:W-:Y:S01]  /*5490*/  UMOV UR10, UR11 ;  /* 0x0000000b000a7c82 */ /* 0x000fe20008000000 */
[----:B------:R-:W-:Y:S02]  /*54a0*/  @UP2 USHF.R.U32.HI UR4, URZ, UR41, UR5 ;  /* 0x00000029ff042299 */ /* 0x000fe40008011605 */
[----:B------:R-:W-:Y:S02]  /*54b0*/  @UP2 USHF.R.U32.HI UR7, URZ, UR41, UR10 ;  /* 0x00000029ff072299 */ /* 0x000fe4000801160a */
[----:B------:R-:W-:Y:S02]  /*54c0*/  UIMAD UR4, UR42, UR4, URZ ;  /* 0x000000042a0472a4 */ /* 0x000fe4000f8e02ff */
        /* <DEDUP_REMOVED lines=8> */
[----:B------:R-:W-:Y:S02]  /*5550*/  USEL UR11, UR6, UR4, !UP2 ;  /* 0x00000004060b7287 */ /* 0x000fe4000d000000 */
[----:B------:R-:W-:Y:S02]  /*5560*/  UIADD3 UR8, UPT, UPT, -UR5, URZ, URZ ;  /* 0x000000ff05087290 */ /* 0x000fe4000fffe1ff */
[----:B------:R-:W-:Y:S01]  /*5570*/  UIADD3 UR10, UPT, UPT, -UR11, URZ, URZ ;  /* 0x000000ff0b0a7290 */ /* 0x000fe2000fffe1ff */
[----:B------:R-:W-:Y:S01]  /*5580*/  @!UP0 UMOV UR4, UR9 ;  /* 0x0000000900048c82 */ /* 0x000fe20008000000 */
[----:B------:R-:W-:Y:S02]  /*5590*/  UIADD3 UR9, UPT, UPT, -UR6, URZ, URZ ;  /* 0x000000ff06097290 */ /* 0x000fe4000fffe1ff */
[----:B------:R-:W-:Y:S02]  /*55a0*/  @!UP0 USHF.R.U32.HI UR4, URZ, UR41, UR4 ;  /* 0x00000029ff048299 */ /* 0x000fe40008011604 */
[----:B------:R-:W-:Y:S02]  /*55b0*/  UIMAD UR10, UR42, UR10, UR6 ;  /* 0x0000000a2a0a72a4 */ /* 0x000fe4000f8e0206 */
[----:B------:R-:W-:Y:S04]  /*55c0*/  @!UP0 USEL UR4, UR5, UR4, !UP2 ;  /* 0x0000000405048287 */ /* 0x000fe8000d000000 */
[----:B------:R-:W-:Y:S02]  /*55d0*/  @!UP0 UIMAD UR10, UR7, UR10, UR4 ;  /* 0x0000000a070a82a4 */ /* 0x000fe4000f8e0204 */
[----:B------:R-:W-:Y:S02]  /*55e0*/  @!UP0 UIADD3 UR11, UPT, UPT, UR11, -UR4, URZ ;  /* 0x800000040b0b8290 */ /* 0x000fe4000fffe0ff */
[----:B------:R-:W-:Y:S02]  /*55f0*/  UIMAD UR7, UR43, UR8, UR38 ;  /* 0x000000082b0772a4 */ /* 0x000fe4000f8e0226 */
[----:B------:R-:W-:Y:S02]  /*5600*/  @!UP0 UIMAD UR6, UR11, UR42, UR5 ;  /* 0x0000002a0b0682a4 */ /* 0x000fe4000f8e0205 */
[----:B------:R-:W-:Y:S01]  /*5610*/  UIMAD UR4, UR54, UR9, UR37 ;  /* 0x00000009360472a4 */ /* 0x000fe2000f8e0225 */
[----:B------:R-:W-:Y:S02]  /*5620*/  @!UP0 UMOV UR5, UR10 ;  /* 0x0000000a00058c82 */ /* 0x000fe40008000000 */
[----:B------:R-:W-:Y:S02]  /*5630*/  UIMAD UR38, UR5, UR43, UR7 ;  /* 0x0000002b052672a4 */ /* 0x000fe4000f8e0207 */
[----:B------:R-:W-:Y:S11]  /*5640*/  UIMAD UR37, UR6, UR54, UR4 ;  /* 0x00000036062572a4 */ /* 0x000ff6000f8e0204 */
[----:B------:R-:W-:Y:S01]  /*5650*/  @!UPT UIADD3 URZ, UPT, UPT, URZ, URZ, URZ ;  /* 0x000000fffffff290 */ /* 0x000fe2000fffe0ff */
.L_x_90:
[----:B------:R-:W-:Y:S01]  /*5660*/  UISETP.NE.AND UP0, UPT, UR39, 0x1, UPT ;  /* 0x000000012700788c */ /* 0x000fe2000bf05270 */
[----:B------:R-:W-:Y:S01]  /*5670*/  LOP3.LUT P0, RZ, R86, 0x3f0, RZ, 0xc0, !PT ;  /* 0x000003f056ff7812 */ /* 0x000fe2000780c0ff */
[----:B------:R-:W-:Y:S01]  /*5680*/  USHF.L.U32 UR50, UR16, 0x6, URZ ;  /* 0x0000000610327899 */ /* 0x000fe200080006ff */
[----:B------:R-:W-:Y:S01]  /*5690*/  BSSY.RECONVERGENT B6, `(.L_x_91) ;  /* 0x0000034000067945 */ /* 0x000fe20003800200 */
[----:B------:R-:W-:Y:S01]  /*56a0*/  USHF.L.U32 UR49, UR20, 0x8, URZ ;  /* 0x0000000814317899 */ /* 0x000fe200080006ff */
[----:B------:R-:W-:Y:S06]  /*56b0*/  IADD3 R88, PT, PT, R88, 0x1, RZ ;  /* 0x0000000158587810 */ /* 0x000fec0007ffe0ff */
[----:B------:R-:W2:Y:S01]  /*56c0*/  @!UP0 LDCU.128 UR12, c[0x0][0xb10] ;  /* 0x00016200ff0c87ac */ /* 0x000ea20008000c00 */
[----:B------:R-:W3:Y:S01]  /*56d0*/  @!UP0 LDCU UR5, c[0x0][0xb0c] ;  /* 0x00016180ff0587ac */ /* 0x000ee20008000800 */
[----:B------:R-:W4:Y:S01]  /*56e0*/  @!UP0 LDCU UR10, c[0x0][0xb20] ;  /* 0x00016400ff0a87ac */ /* 0x000f220008000800 */
[----:B--2---:R-:W-:Y:S02]  /*56f0*/  UIMAD.WIDE.U32 UR8, UR38, UR12, URZ ;  /* 0x0000000c260872a5 */ /* 0x004fe4000f8e00ff */
[----:B------:R-:W-:Y:S02]  /*5700*/  UIMAD.WIDE.U32 UR6, UR37, UR15, URZ ;  /* 0x0000000f250672a5 */ /* 0x000fe4000f8e00ff */
[----:B------:R-:W-:Y:S03]  /*5710*/  @!UP0 UISETP.NE.AND UP1, UPT, UR14, 0x1, UPT ;  /* 0x000000010e00888c */ /* 0x000fe6000bf25270 */
[----:B------:R-:W-:Y:S01]  /*5720*/  @!UP0 UMOV UR4, UR9 ;  /* 0x0000000900048c82 */ /* 0x000fe20008000000 */
[----:B---3--:R-:W-:Y:S02]  /*5730*/  @!UP0 UISETP.NE.AND UP2, UPT, UR5, 0x1, UPT ;  /* 0x000000010500888c */ /* 0x008fe4000bf45270 */
[----:B------:R-:W-:Y:S01]  /*5740*/  @!UP0 USHF.R.U32.HI UR4, URZ, UR13, UR4 ;  /* 0x0000000dff048299 */ /* 0x000fe20008011604 */
[----:B------:R-:W-:Y:S02]  /*5750*/  @!UP0 UMOV UR6, UR7 ;  /* 0x0000000700068c82 */ /* 0x000fe40008000000 */
[----:B----4-:R-:W-:Y:S02]  /*5760*/  @!UP0 USHF.R.U32.HI UR6, URZ, UR10, UR6 ;  /* 0x0000000aff068299 */ /* 0x010fe40008011606 */
[----:B------:R-:W-:Y:S02]  /*5770*/  @!UP0 USEL UR7, UR38, UR4, !UP2 ;  /* 0x0000000426078287 */ /* 0x000fe4000d000000 */
[----:B------:R-:W-:Y:S04]  /*5780*/  @!UP0 USEL UR6, UR37, UR6, !UP1 ;  /* 0x0000000625068287 */ /* 0x000fe8000c800000 */
[----:B------:R-:W-:Y:S02]  /*5790*/  @!UP0 UIADD3 UR4, UPT, UPT, -UR7, UR6, URZ ;  /* 0x0000000607048290 */ /* 0x000fe4000fffe1ff */
[----:B------:R-:W-:Y:S02]  /*57a0*/  @!UP0 UIADD3 UR6, UPT, UPT, UR7, -UR6, URZ ;  /* 0x8000000607068290 */ /* 0x000fe4000fffe0ff */
[----:B------:R-:W-:Y:S02]  /*57b0*/  @!UP0 UIMAD UR38, UR4, UR5, UR38 ;  /* 0x00000005042682a4 */ /* 0x000fe4000f8e0226 */
[----:B------:R-:W-:Y:S01]  /*57c0*/  @!UP0 UIMAD UR37, UR6, UR14, UR37 ;  /* 0x0000000e062582a4 */ /* 0x000fe2000f8e0225 */
[----:B------:R-:W-:Y:S11]  /*57d0*/  @!P0 BRA `(.L_x_92) ;  /* 0x00000000007c8947 */ /* 0x000ff60003800000 */
[----:B------:R-:W2:Y:S01]  /*57e0*/  LDCU.64 UR8, c[0x4][0x80] ;  /* 0x01001000ff0877ac */ /* 0x000ea20008000a00 */
[----:B------:R-:W-:Y:S01]  /*57f0*/  MOV R2, 0x0 ;  /* 0x0000000000027802 */ /* 0x000fe20000000f00 */
[----:B------:R-:W-:Y:S02]  /*5800*/  HFMA2 R12, -RZ, RZ, 0, 5.9604644775390625e-08 ;  /* 0x00000001ff0c7431 */ /* 0x000fe400000001ff */
[----:B------:R-:W-:Y:S01]  /*5810*/  IMAD.MOV.U32 R8, RZ, RZ, 0x70 ;  /* 0x00000070ff087424 */ /* 0x000fe200078e00ff */
[----:B------:R3:W4:Y:S01]  /*5820*/  LDC.64 R14, c[0x4][R2] ;  /* 0x01000000020e7b82 */ /* 0x0007220000000a00 */
[----:B------:R-:W1:Y:S01]  /*5830*/  LDCU.64 UR6, c[0x4][0x88] ;  /* 0x01001100ff0677ac */ /* 0x000e620008000a00 */
[----:B------:R-:W-:Y:S01]  /*5840*/  IMAD.MOV.U32 R13, RZ, RZ, RZ ;  /* 0x000000ffff0d7224 */ /* 0x000fe200078e00ff */
[----:B------:R-:W1:Y:S01]  /*5850*/  LDCU.64 UR4, c[0x4][0x8] ;  /* 0x01000100ff0477ac */ /* 0x000e620008000a00 */
[----:B--2---:R-:W-:Y:S01]  /*5860*/  MOV R5, UR9 ;  /* 0x0000000900057c02 */ /* 0x004fe20008000f00 */
[----:B------:R-:W-:Y:S01]  /*5870*/  IMAD.U32 R4, RZ, RZ, UR8 ;  /* 0x00000008ff047e24 */ /* 0x000fe2000f8e00ff */
[----:B-1----:R-:W-:Y:S01]  /*5880*/  MOV R7, UR7 ;  /* 0x0000000700077c02 */ /* 0x002fe20008000f00 */
[----:B------:R-:W-:Y:S01]  /*5890*/  IMAD.U32 R6, RZ, RZ, UR6 ;  /* 0x00000006ff067e24 */ /* 0x000fe2000f8e00ff */
[----:B------:R-:W-:Y:S01]  /*58a0*/  MOV R11, UR5 ;  /* 0x00000005000b7c02 */ /* 0x000fe20008000f00 */
[----:B------:R-:W-:Y:S02]  /*58b0*/  IMAD.U32 R10, RZ, RZ, UR4 ;  /* 0x00000004ff0a7e24 */ /* 0x000fe4000f8e00ff */
[----:B------:R-:W-:Y:S07]  /*58c0*/  LEPC R20, `(.L_x_93) ;  /* 0x000000001014794e */ /* 0x000fee0000000000 */
[----:B---345:R-:W-:Y:S05]  /*58d0*/  CALL.ABS.NOINC R14 ;  /* 0x000000000e007343 */ /* 0x038fea0003c00000 */
.L_x_93:
[----:B------:R-:W1:Y:S01]  /*58e0*/  LDCU.64 UR8, c[0x4][0x80] ;  /* 0x01001000ff0877ac */ /* 0x000e620008000a00 */
[----:B------:R-:W2:Y:S01]  /*58f0*/  LDC.64 R2, c[0x4][R2] ;  /* 0x0100000002027b82 */ /* 0x000ea20000000a00 */
[----:B------:R-:W-:Y:S02]  /*5900*/  HFMA2 R12, -RZ, RZ, 0, 5.9604644775390625e-08 ;  /* 0x00000001ff0c7431 */ /* 0x000fe400000001ff */
[----:B------:R-:W-:Y:S02]  /*5910*/  IMAD.MOV.U32 R8, RZ, RZ, 0x70 ;  /* 0x00000070ff087424 */ /* 0x000fe400078e00ff */
[----:B------:R-:W-:Y:S01]  /*5920*/  IMAD.MOV.U32 R13, RZ, RZ, RZ ;  /* 0x000000ffff0d7224 */ /* 0x000fe200078e00ff */
[----:B------:R-:W3:Y:S01]  /*5930*/  LDCU.64 UR6, c[0x4][0x88] ;  /* 0x01001100ff0677ac */ /* 0x000ee20008000a00 */
[----:B------:R-:W4:Y:S01]  /*5940*/  LDCU.64 UR4, c[0x4][0x8] ;  /* 0x01000100ff0477ac */ /* 0x000f220008000a00 */
[----:B-1----:R-:W-:Y:S02]  /*5950*/  MOV R4, UR8 ;  /* 0x0000000800047c02 */ /* 0x002fe40008000f00 */
[----:B------:R-:W-:Y:S02]  /*5960*/  MOV R5, UR9 ;  /* 0x0000000900057c02 */ /* 0x000fe40008000f00 */
[----:B---3--:R-:W-:Y:S01]  /*5970*/  MOV R7, UR7 ;  /* 0x0000000700077c02 */ /* 0x008fe20008000f00 */
[----:B------:R-:W-:Y:S01]  /*5980*/  IMAD.U32 R6, RZ, RZ, UR6 ;  /* 0x00000006ff067e24 */ /* 0x000fe2000f8e00ff */
[----:B----4-:R-:W-:Y:S01]  /*5990*/  MOV R11, UR5 ;  /* 0x00000005000b7c02 */ /* 0x010fe20008000f00 */
[----:B------:R-:W-:Y:S02]  /*59a0*/  IMAD.U32 R10, RZ, RZ, UR4 ;  /* 0x00000004ff0a7e24 */ /* 0x000fe4000f8e00ff */
[----:B------:R-:W-:Y:S07]  /*59b0*/  LEPC R20, `(.L_x_92) ;  /* 0x000000001014794e */ /* 0x000fee0000000000 */
[----:B--2---:R-:W-:Y:S05]  /*59c0*/  CALL.ABS.NOINC R2 ;  /* 0x0000000002007343 */ /* 0x004fea0003c00000 */
.L_x_92:
[----:B------:R-:W-:Y:S05]  /*59d0*/  BSYNC.RECONVERGENT B6 ;  /* 0x0000000000067941 */ /* 0x000fea0003800200 */
.L_x_91:
[----:B------:R-:W-:Y:S01]  /*59e0*/  R2UR UR4, R85 ;  /* 0x00000000550472ca */ /* 0x000fe200000e0000 */
[----:B------:R-:W-:Y:S01]  /*59f0*/  UISETP.NE.U32.AND UP0, UPT, UR62, URZ, UPT ;  /* 0x000000ff3e00728c */ /* 0x000fe2000bf05070 */
[----:B------:R-:W-:Y:S02]  /*5a00*/  ISETP.NE.U32.AND P4, PT, R78, RZ, PT ;  /* 0x000000ff4e00720c */ /* 0x000fe40003f85070 */
[----:B------:R-:W-:Y:S01]  /*5a10*/  ISETP.NE.U32.AND P2, PT, RZ, UR56, PT ;  /* 0x00000038ff007c0c */ /* 0x000fe2000bf45070 */
[----:B------:R-:W-:Y:S01]  /*5a20*/  UISETP.NE.AND.EX UP1, UPT, UR63, URZ, UPT, UP0 ;  /* 0x000000ff3f00728c */ /* 0x000fe2000bf25300 */
[----:B------:R-:W-:Y:S01]  /*5a30*/  ISETP.NE.AND.EX P4, PT, R79, RZ, PT, P4 ;  /* 0x000000ff4f00720c */ /* 0x000fe20003f85340 */
[----:B------:R-:W-:Y:S01]  /*5a40*/  UPLOP3.LUT UP0, UPT, UPT, UPT, UPT, 0x40, 0x4 ;  /* 0x000000000004789c */ /* 0x000fe20003f0e870 */
[----:B------:R-:W-:Y:S05]  /*5a50*/  ISETP.NE.AND.EX P2, PT, RZ, UR57, PT, P2 ;  /* 0x00000039ff007c0c */ /* 0x000fea000bf45320 */
[----:B------:R-:W-:Y:S06]  /*5a60*/  UISETP.NE.AND UP2, UPT, UR4, URZ, UPT ;  /* 0x000000ff0400728c */ /* 0x000fec000bf45270 */
[----:B------:R-:W-:Y:S05]  /*5a70*/  PLOP3.LUT P1, PT, PT, PT, UP2, 0x80, 0x8 ;  /* 0x000000000008781c */ /* 0x000fea0003f2f028 */
[----:B------:R-:W-:Y:S06]  /*5a80*/  @UP2 UPLOP3.LUT UP0, UPT, UPT, UPT, UP1, 0x80, 0x8 ;  /* 0x000000000008289c */ /* 0x000fec0003f0f010 */
[----:B------:R-:W-:Y:S01]  /*5a90*/  PLOP3.LUT P0, PT, PT, PT, UP0, 0x80, 0x8 ;  /* 0x000000000008781c */ /* 0x000fe20003f0f008 */
[----:B------:R-:W-:Y:S01]  /*5aa0*/  @!UPT UIADD3 URZ, UPT, UPT, URZ, URZ, URZ ;  /* 0x000000fffffff290 */ /* 0x000fe2000fffe0ff */
[----:B------:R-:W-:Y:S11]  /*5ab0*/  BRA.U !UP1, `(.L_x_94) ;  /* 0x00000001093c7547 */ /* 0x000ff6000b800000 */
[----:B------:R-:W-:Y:S01]  /*5ac0*/  UISETP.NE.U32.AND UP0, UPT, UR56, URZ, UPT ;  /* 0x000000ff3800728c */ /* 0x000fe2000bf05070 */
[----:B-1----:R-:W-:Y:S01]  /*5ad0*/  HFMA2 R0, -RZ, RZ, 0, 5.9604644775390625e-08 ;  /* 0x00000001ff007431 */ /* 0x002fe200000001ff */
[----:B------:R-:W1:Y:S01]  /*5ae0*/  LDCU.64 UR8, c[0x0][0x358] ;  /* 0x00006b00ff0877ac */ /* 0x000e620008000a00 */
[----:B------:R-:W-:Y:S01]  /*5af0*/  IMAD.MOV.U32 R81, RZ, RZ, 0x1 ;  /* 0x00000001ff517424 */ /* 0x000fe200078e00ff */
[----:B------:R-:W-:Y:S06]  /*5b00*/  UISETP.NE.AND.EX UP0, UPT, UR57, URZ, UPT, UP0 ;  /* 0x000000ff3900728c */ /* 0x000fec000bf05300 */
[----:B------:R-:W-:Y:S05]  /*5b10*/  PLOP3.LUT P3, PT, PT, PT, UP0, 0x80, 0x8 ;  /* 0x000000000008781c */ /* 0x000fea0003f6f008 */
[----:B------:R-:W2:Y:S01]  /*5b20*/  @UP0 LDCU.64 UR4, c[0x0][0x888] ;  /* 0x00011100ff0407ac */ /* 0x000ea20008000a00 */
[----:B------:R-:W-:Y:S07]  /*5b30*/  @UP0 UIMAD UR6, UR36, UR62, URZ ;  /* 0x0000003e240602a4 */ /* 0x000fee000f8e02ff */
[----:B------:R-:W-:Y:S01]  /*5b40*/  @!P3 PRMT R81, R0, 0x7610, R81 ;  /* 0x000076100051b816 */ /* 0x000fe20000000051 */
[----:B--2---:R-:W-:Y:S06]  /*5b50*/  @UP0 UIMAD.WIDE UR4, UR6, 0x4, UR4 ;  /* 0x00000004060408a5 */ /* 0x004fec000f8e0204 */
[----:B------:R-:W-:Y:S01]  /*5b60*/  IMAD.U32 R2, RZ, RZ, UR4 ;  /* 0x00000004ff027e24 */ /* 0x000fe2000f8e00ff */
[----:B------:R-:W-:Y:S04]  /*5b70*/  MOV R3, UR5 ;  /* 0x0000000500037c02 */ /* 0x000fe80008000f00 */
[----:B------:R-:W2:Y:S01]  /*5b80*/  @!UP0 LDCU UR4, c[0x0][0x880] ;  /* 0x00011000ff0487ac */ /* 0x000ea20008000800 */
[----:B-1---5:R3:W5:Y:S02]  /*5b90*/  @P3 LDG.E R41, desc[UR8][R2.64] ;  /* 0x0000000802293981 */ /* 0x022764000c1e1900 */
[----:B--23--:R-:W-:Y:S02]  /*5ba0*/  @!P3 IMAD.U32 R41, RZ, RZ, UR4 ;  /* 0x00000004ff29be24 */ /* 0x00cfe4000f8e00ff */
.L_x_94:
[----:B------:R-:W-:Y:S05]  /*5bb0*/  @!P4 BRA `(.L_x_95) ;  /* 0x000000000024c947 */ /* 0x000fea0003800000 */
[----:B------:R-:W-:Y:S01]  /*5bc0*/  ISETP.NE.U32.AND P3, PT, R76, RZ, PT ;  /* 0x000000ff4c00720c */ /* 0x000fe20003f65070 */
[----:B------:R-:W2:Y:S03]  /*5bd0*/  LDCU.64 UR4, c[0x0][0x358] ;  /* 0x00006b00ff0477ac */ /* 0x000ea60008000a00 */
[----:B------:R-:W-:Y:S11]  /*5be0*/  ISETP.NE.AND.EX P3, PT, R77, RZ, PT, P3 ;  /* 0x000000ff4d00720c */ /* 0x000ff60003f65330 */
[----:B------:R-:W-:Y:S02]  /*5bf0*/  @!UPT UIADD3 URZ, UPT, UPT, URZ, URZ, URZ ;  /* 0x000000fffffff290 */ /* 0x000fe4000fffe0ff */
[----:B------:R-:W3:Y:S01]  /*5c00*/  @P3 LDC.64 R2, c[0x0][0x8a8] ;  /* 0x00022a00ff023b82 */ /* 0x000ee20000000a00 */
[----:B-1----:R-:W-:Y:S04]  /*5c10*/  @P3 IMAD R0, R78, UR36, RZ ;  /* 0x000000244e003c24 */ /* 0x002fe8000f8e02ff */
[----:B---3--:R-:W-:Y:S05]  /*5c20*/  @P3 IMAD.WIDE R2, R0, 0x4, R2 ;  /* 0x0000000400023825 */ /* 0x008fea00078e0202 */
[----:B--2--5:R2:W5:Y:S02]  /*5c30*/  @P3 LDG.E R38, desc[UR4][R2.64] ;  /* 0x0000000402263981 */ /* 0x024564000c1e1900 */
[----:B--2---:R-:W3:Y:S02]  /*5c40*/  @!P3 LDC R38, c[0x0][0x8a0] ;  /* 0x00022800ff26bb82 */ /* 0x004ee40000000800 */
.L_x_95:
[----:B-----5:R-:W-:Y:S01]  /*5c50*/  FSETP.NEU.AND P3, PT, R41, RZ, PT ;  /* 0x000000ff2900720b */ /* 0x020fe20003f6d000 */
[----:B------:R-:W-:Y:S01]  /*5c60*/  IMAD.SHL.U32 R47, R80, 0x2, RZ ;  /* 0x00000002502f7824 */ /* 0x000fe200078e00ff */
[----:B------:R-:W-:Y:S01]  /*5c70*/  SEL R5, RZ, 0xffffffff, P2 ;  /* 0xffffffffff057807 */ /* 0x000fe20001000000 */
[----:B------:R-:W-:Y:S01]  /*5c80*/  BSSY B1, `(.L_x_96) ;  /* 0x0000044000017945 */ /* 0x000fe20003800000 */
[----:B------:R-:W-:Y:S01]  /*5c90*/  @P1 LOP3.LUT P2, RZ, R81, 0xff, RZ, 0xc0, !PT ;  /* 0x000000ff51ff1812 */ /* 0x000fe2000784c0ff */
[----:B------:R-:W-:Y:S01]  /*5ca0*/  VIADD R97, R47, UR44 ;  /* 0x0000002c2f617c36 */ /* 0x000fe20008000000 */
[----:B------:R-:W-:Y:S01]  /*5cb0*/  @P1 SEL R2, RZ, 0xffffffff, P3 ;  /* 0xffffffffff021807 */ /* 0x000fe20001800000 */
[----:B------:R-:W-:Y:S01]  /*5cc0*/  IMAD.MOV.U32 R60, RZ, RZ, 0x1 ;  /* 0x00000001ff3c7424 */ /* 0x000fe200078e00ff */
[----:B------:R-:W-:Y:S01]  /*5cd0*/  LOP3.LUT R91, R91, 0x1, RZ, 0x3c, !PT ;  /* 0x000000015b5b7812 */ /* 0x000fe200078e3cff */
[----:B------:R-:W-:Y:S01]  /*5ce0*/  IMAD.MOV.U32 R46, RZ, RZ, RZ ;  /* 0x000000ffff2e7224 */ /* 0x000fe200078e00ff */
[----:B------:R-:W-:Y:S02]  /*5cf0*/  @P0 SEL R2, R5, R2, !P2 ;  /* 0x0000000205020207 */ /* 0x000fe40005000000 */
[----:B------:R-:W-:Y:S02]  /*5d00*/  CS2R R74, SRZ ;  /* 0x00000000004a7805 */ /* 0x000fe4000001ff00 */
[----:B------:R-:W-:Y:S02]  /*5d10*/  LEA R98, R36, UR44, 0x3 ;  /* 0x0000002c24627c11 */ /* 0x000fe4000f8e18ff */
[----:B------:R-:W-:Y:S02]  /*5d20*/  CS2R R72, SRZ ;  /* 0x0000000000487805 */ /* 0x000fe4000001ff00 */
[----:B------:R-:W-:Y:S02]  /*5d30*/  @P1 LOP3.LUT R2, R2, 0x1, RZ, 0xc0, !PT ;  /* 0x0000000102021812 */ /* 0x000fe400078ec0ff */
[----:B------:R-:W-:Y:S02]  /*5d40*/  CS2R R66, SRZ ;  /* 0x0000000000427805 */ /* 0x000fe4000001ff00 */
[----:B------:R-:W-:Y:S02]  /*5d50*/  SHF.L.U32 R3, R90, 0x1f, RZ ;  /* 0x0000001f5a037819 */ /* 0x000fe400000006ff */
[----:B------:R-:W-:Y:S02]  /*5d60*/  CS2R R64, SRZ ;  /* 0x0000000000407805 */ /* 0x000fe4000001ff00 */
[----:B------:R-:W-:Y:S02]  /*5d70*/  ISETP.NE.U32.OR P6, PT, R2, 0x1, !P1 ;  /* 0x000000010200780c */ /* 0x000fe40004fc5470 */
[----:B------:R-:W-:Y:S02]  /*5d80*/  CS2R R58, SRZ ;  /* 0x00000000003a7805 */ /* 0x000fe4000001ff00 */
[----:B------:R-:W-:Y:S02]  /*5d90*/  PLOP3.LUT P2, PT, PT, PT, UP1, 0x80, 0x8 ;  /* 0x000000000008781c */ /* 0x000fe40003f4f018 */
[----:B------:R-:W-:Y:S02]  /*5da0*/  CS2R R56, SRZ ;  /* 0x0000000000387805 */ /* 0x000fe4000001ff00 */
[----:B------:R-:W-:Y:S02]  /*5db0*/  LEA.HI R39, R36, R36, RZ, 0x1 ;  /* 0x0000002424277211 */ /* 0x000fe400078f08ff */
[----:B------:R-:W-:Y:S02]  /*5dc0*/  CS2R R50, SRZ ;  /* 0x0000000000327805 */ /* 0x000fe4000001ff00 */
[----:B------:R-:W-:Y:S02]  /*5dd0*/  LOP3.LUT P4, R87, R81, 0xff, RZ, 0xc0, !PT ;  /* 0x000000ff51577812 */ /* 0x000fe4000788c0ff */
[----:B------:R-:W-:Y:S02]  /*5de0*/  CS2R R48, SRZ ;  /* 0x0000000000307805 */ /* 0x000fe4000001ff00 */
[----:B------:R-:W-:Y:S01]  /*5df0*/  SEL R2, RZ, 0xffffffff, P3 ;  /* 0xffffffffff027807 */ /* 0x000fe20001800000 */
[C---:B-1----:R-:W-:Y:S01]  /*5e00*/  IMAD.SHL.U32 R0, R39.reuse, 0x80, RZ ;  /* 0x0000008027007824 */ /* 0x042fe200078e00ff */
[----:B------:R-:W-:Y:S01]  /*5e10*/  LOP3.LUT R39, R39, 0xffe, RZ, 0xc0, !PT ;  /* 0x00000ffe27277812 */ /* 0x000fe200078ec0ff */
[----:B------:R-:W-:Y:S01]  /*5e20*/  VIADD R99, R97, 0x400 ;  /* 0x0000040061637836 */ /* 0x000fe20000000000 */
[----:B------:R-:W-:Y:S01]  /*5e30*/  P2R R95, PR, RZ, 0x40 ;  /* 0x00000040ff5f7803 */ /* 0x000fe20000000000 */
[----:B------:R-:W-:Y:S01]  /*5e40*/  IMAD.IADD R96, R92, 0x1, R97 ;  /* 0x000000015c607824 */ /* 0x000fe200078e0261 */
[----:B------:R-:W-:Y:S01]  /*5e50*/  @P6 SHF.L.U32 R4, R91, 0x1f, RZ ;  /* 0x0000001f5b046819 */ /* 0x000fe200000006ff */
[----:B------:R-:W-:Y:S01]  /*5e60*/  IMAD.IADD R39, R36, 0x1, -R39 ;  /* 0x0000000124277824 */ /* 0x000fe200078e0a27 */
[----:B------:R-:W-:Y:S02]  /*5e70*/  @P2 SEL R2, R5, R2, !P4 ;  /* 0x0000000205022207 */ /* 0x000fe40006000000 */
[----:B------:R-:W1:Y:S01]  /*5e80*/  @P6 SYNCS.PHASECHK.TRANS64.TRYWAIT P1, [UR44+0x30], R4 ;  /* 0x00003004ff0065a7 */ /* 0x000e62000802112c */
[----:B------:R-:W-:Y:S02]  /*5e90*/  LOP3.LUT R0, R0, 0xffffff00, RZ, 0xc0, !PT ;  /* 0xffffff0000007812 */ /* 0x000fe400078ec0ff */
[----:B------:R-:W-:Y:S03]  /*5ea0*/  LOP3.LUT R2, R2, 0x1, RZ, 0xc0, !PT ;  /* 0x0000000102027812 */ /* 0x000fe600078ec0ff */
[----:B------:R-:W-:Y:S01]  /*5eb0*/  IMAD.IADD R0, R37, 0x1, R0 ;  /* 0x0000000125007824 */ /* 0x000fe200078e0200 */
[----:B------:R-:W-:Y:S03]  /*5ec0*/  ISETP.NE.U32.AND P5, PT, R2, 0x1, PT ;  /* 0x000000010200780c */ /* 0x000fe60003fa5070 */
[----:B------:R-:W-:Y:S01]  /*5ed0*/  IMAD R39, R39, 0x100000, R0 ;  /* 0x0010000027277824 */ /* 0x000fe200078e0200 */
[----:B------:R-:W-:Y:S01]  /*5ee0*/  P2R R61, PR, RZ, 0x20 ;  /* 0x00000020ff3d7803 */ /* 0x000fe20000000000 */
[----:B------:R2:W4:Y:S01]  /*5ef0*/  SYNCS.PHASECHK.TRANS64.TRYWAIT P0, [R98+URZ+0xa0], R3 ;  /* 0x0000a003620075a7 */ /* 0x00052200080011ff */
[----:B-1----:R-:W-:Y:S01]  /*5f00*/  @P6 SEL R60, RZ, 0x1, !P1 ;  /* 0x00000001ff3c6807 */ /* 0x002fe20004800000 */
[----:B--2---:R-:W-:Y:S06]  /*5f10*/  @!P6 BRA `(.L_x_97) ;  /* 0x000000000068e947 */ /* 0x004fec0003800000 */
[C---:B------:R-:W-:Y:S01]  /*5f20*/  @P5 IMAD R5, R93.reuse, 0x2, R99 ;  /* 0x000000025d055824 */ /* 0x040fe200078e0263 */
[----:B------:R-:W-:Y:S01]  /*5f30*/  ISETP.NE.AND P1, PT, R60, RZ, PT ;  /* 0x000000ff3c00720c */ /* 0x000fe20003f25270 */
[----:B------:R-:W-:Y:S01]  /*5f40*/  @P5 IMAD R2, R93, 0x2, R97 ;  /* 0x000000025d025824 */ /* 0x000fe200078e0261 */
[----:B------:R-:W-:Y:S01]  /*5f50*/  BSSY B0, `(.L_x_98) ;  /* 0x000000e000007945 */ /* 0x000fe20003800000 */
[----:B------:R-:W-:Y:S01]  /*5f60*/  IMAD.MOV.U32 R74, RZ, RZ, RZ ;  /* 0x000000ffff4a7224 */ /* 0x000fe200078e00ff */
[----:B------:R-:W-:Y:S01]  /*5f70*/  CS2R R66, SRZ ;  /* 0x0000000000427805 */ /* 0x000fe2000001ff00 */
[----:B------:R-:W-:Y:S01]  /*5f80*/  @P5 IMAD.IADD R4, R92, 0x1, R5 ;  /* 0x000000015c045824 */ /* 0x000fe200078e0205 */
[----:B------:R-:W-:Y:S02]  /*5f90*/  CS2R R64, SRZ ;  /* 0x0000000000407805 */ /* 0x000fe4000001ff00 */
[----:B------:R-:W-:Y:S02]  /*5fa0*/  CS2R R72, SRZ ;  /* 0x0000000000487805 */ /* 0x000fe4000001ff00 */
[----:B------:R-:W-:Y:S02]  /*5fb0*/  CS2R R50, SRZ ;  /* 0x0000000000327805 */ /* 0x000fe4000001ff00 */
[----:B------:R-:W-:Y:S02]  /*5fc0*/  CS2R R48, SRZ ;  /* 0x0000000000307805 */ /* 0x000fe4000001ff00 */
[----:B------:R-:W-:Y:S02]  /*5fd0*/  CS2R R58, SRZ ;  /* 0x00000000003a7805 */ /* 0x000fe4000001ff00 */
[----:B------:R-:W-:Y:S01]  /*5fe0*/  CS2R R56, SRZ ;  /* 0x0000000000387805 */ /* 0x000fe2000001ff00 */
[----:B------:R-:W-:Y:S06]  /*5ff0*/  @P1 BRA `(.L_x_99) ;  /* 0x00000000000c1947 */ /* 0x000fec0003800000 */
[----:B------:R-:W-:Y:S04]  /*6000*/  SHF.L.U32 R5, R91, 0x1f, RZ ;  /* 0x0000001f5b057819 */ /* 0x000fe800000006ff */
[----:B------:R-:W1:Y:S02]  /*6010*/  SYNCS.PHASECHK.TRANS64.TRYWAIT P1, [UR44+0x30], R5 ;  /* 0x00003005ff0075a7 */ /* 0x000e64000802112c */
[----:B-1----:R-:W-:Y:S05]  /*6020*/  @!P1 BRA `(.L_x_100) ;  /* 0x0000003c00809947 */ /* 0x002fea0003800000 */
.L_x_99:
[----:B------:R-:W-:Y:S05]  /*6030*/  BSYNC B0 ;  /* 0x0000000000007941 */ /* 0x000fea0003800000 */
.L_x_98:
[----:B------:R-:W-:Y:S01]  /*6040*/  ISETP.NE.AND P1, PT, R61, RZ, PT ;  /* 0x000000ff3d00720c */ /* 0x000fe20003f25270 */
[----:B------:R-:W-:Y:S11]  /*6050*/  HFMA2 R46, -RZ, RZ, 0, 5.9604644775390625e-08 ;  /* 0x00000001ff2e7431 */ /* 0x000ff600000001ff */
[----:B------:R-:W-:Y:S01]  /*6060*/  @!UPT UIADD3 URZ, UPT, UPT, URZ, URZ, URZ ;  /* 0x000000fffffff290 */ /* 0x000fe2000fffe0ff */
[----:B------:R-:W-:Y:S05]  /*6070*/  @P1 WARPSYNC.ALL ;  /* 0x0000000000001948 */ /* 0x000fea0003800000 */
[----:B------:R2:W1:Y:S04]  /*6080*/  @P1 LDSM.16.M88.4 R64, [R2+0x400] ;  /* 0x000400000240183b */ /* 0x0004680000000200 */
[----:B------:R2:W1:Y:S04]  /*6090*/  @P1 LDSM.16.M88.4 R72, [R4] ;  /* 0x000000000448183b */ /* 0x0004680000000200 */
[----:B------:R2:W1:Y:S04]  /*60a0*/  @P1 LDSM.16.M88.4 R48, [R47+UR44+0x400] ;  /* 0x0004002c2f30183b */ /* 0x0004680008000200 */
[----:B------:R2:W1:Y:S02]  /*60b0*/  @P1 LDSM.16.M88.4 R56, [R96+0x400] ;  /* 0x000400006038183b */ /* 0x0004640000000200 */
.L_x_97:
[----:B------:R-:W-:Y:S05]  /*60c0*/  BSYNC B1 ;  /* 0x0000000000017941 */ /* 0x000fea0003800000 */
.L_x_96:
[----:B-1----:R-:W-:Y:S04]  /*60d0*/  SHF.R.U32.HI R5, RZ, 0x15, R39 ;  /* 0x00000015ff057819 */ /* 0x002fe80000011627 */
[----:B------:R-:W-:Y:S01]  /*60e0*/  LOP3.LUT P1, RZ, R5, 0x3, R82, 0x48, !PT ;  /* 0x0000000305ff7812 */ /* 0x000fe20007824852 */
[----:B------:R-:W-:Y:S01]  /*60f0*/  @!UPT UIADD3 URZ, UPT, UPT, URZ, URZ, URZ ;  /* 0x000000fffffff290 */ /* 0x000fe2000fffe0ff */
[----:B----4-:R-:W-:Y:S11]  /*6100*/  @P0 BRA `(.L_x_101) ;  /* 0x0000000000080947 */ /* 0x010ff60003800000 */
[----:B------:R-:W1:Y:S02]  /*6110*/  SYNCS.PHASECHK.TRANS64.TRYWAIT P0, [R98+URZ+0xa0], R3 ;  /* 0x0000a003620075a7 */ /* 0x000e6400080011ff */
[----:B-1----:R-:W-:Y:S05]  /*6120*/  @!P0 BRA `(.L_x_102) ;  /* 0x0000003c00588947 */ /* 0x002fea0003800000 */
.L_x_101:
[----:B------:R-:W-:Y:S05]  /*6130*/  @!P1 BRA `(.L_x_103) ;  /* 0x0000000000409947 */ /* 0x000fea0003800000 */
[----:B------:R-:W4:Y:S01]  /*6140*/  LDCU.64 UR8, c[0x4][0x70] ;  /* 0x01000e00ff0877ac */ /* 0x000f220008000a00 */
[----:B-1----:R-:W-:Y:S01]  /*6150*/  MOV R3, 0x0 ;  /* 0x0000000000037802 */ /* 0x002fe20000000f00 */
[----:B------:R-:W-:Y:S02]  /*6160*/  HFMA2 R12, -RZ, RZ, 0, 5.9604644775390625e-08 ;  /* 0x00000001ff0c7431 */ /* 0x000fe400000001ff */
[----:B------:R-:W-:Y:S02]  /*6170*/  IMAD.MOV.U32 R8, RZ, RZ, 0x192 ;  /* 0x00000192ff087424 */ /* 0x000fe400078e00ff */
[----:B------:R-:W-:Y:S01]  /*6180*/  IMAD.MOV.U32 R13, RZ, RZ, RZ ;  /* 0x000000ffff0d7224 */ /* 0x000fe200078e00ff */
[----:B------:R-:W1:Y:S01]  /*6190*/  LDCU.64 UR6, c[0x4][0x78] ;  /* 0x01000f00ff0677ac */ /* 0x000e620008000a00 */
[----:B--2---:R-:W2:Y:S01]  /*61a0*/  LDC.64 R2, c[0x4][R3] ;  /* 0x0100000003027b82 */ /* 0x004ea20000000a00 */
[----:B------:R-:W5:Y:S01]  /*61b0*/  LDCU.64 UR4, c[0x4][0x10] ;  /* 0x01000200ff0477ac */ /* 0x000f620008000a00 */
[----:B----4-:R-:W-:Y:S01]  /*61c0*/  MOV R5, UR9 ;  /* 0x0000000900057c02 */ /* 0x010fe20008000f00 */
[----:B------:R-:W-:Y:S01]  /*61d0*/  IMAD.U32 R4, RZ, RZ, UR8 ;  /* 0x00000008ff047e24 */ /* 0x000fe2000f8e00ff */
[----:B-1----:R-:W-:Y:S01]  /*61e0*/  MOV R7, UR7 ;  /* 0x0000000700077c02 */ /* 0x002fe20008000f00 */
[----:B------:R-:W-:Y:S01]  /*61f0*/  IMAD.U32 R6, RZ, RZ, UR6 ;  /* 0x00000006ff067e24 */ /* 0x000fe2000f8e00ff */
[----:B-----5:R-:W-:Y:S01]  /*6200*/  MOV R11, UR5 ;  /* 0x00000005000b7c02 */ /* 0x020fe20008000f00 */
[----:B------:R-:W-:Y:S02]  /*6210*/  IMAD.U32 R10, RZ, RZ, UR4 ;  /* 0x00000004ff0a7e24 */ /* 0x000fe4000f8e00ff */
[----:B------:R-:W-:Y:S07]  /*6220*/  LEPC R20, `(.L_x_103) ;  /* 0x000000001014794e */ /* 0x000fee0000000000 */
[----:B--23--:R-:W-:Y:S05]  /*6230*/  CALL.ABS.NOINC R2 ;  /* 0x0000000002007343 */ /* 0x00cfea0003c00000 */
.L_x_103:
[----:B------:R-:W-:Y:S05]  /*6240*/  WARPSYNC.ALL ;  /* 0x0000000000007948 */ /* 0x000fea0003800000 */
[----:B------:R-:W-:Y:S01]  /*6250*/  R2UR UR4, R39 ;  /* 0x00000000270472ca */ /* 0x000fe200000e0000 */
[--C-:B------:R-:W-:Y:S01]  /*6260*/  HADD2.F32 R40, -RZ, R48.reuse.H0_H0 ;  /* 0x20000030ff287230 */ /* 0x100fe20000004100 */
[----:B------:R-:W-:Y:S01]  /*6270*/  SHF.L.U32 R62, R93, 0x1, RZ ;  /* 0x000000015d3e7819 */ /* 0x000fe200000006ff */
[----:B------:R-:W-:Y:S01]  /*6280*/  HADD2.F32 R43, -RZ, R48.H1_H1 ;  /* 0x30000030ff2b7230 */ /* 0x000fe20000004100 */
[----:B------:R-:W-:Y:S01]  /*6290*/  ISETP.NE.AND P0, PT, R94, RZ, PT ;  /* 0x000000ff5e00720c */ /* 0x000fe20003f05270 */
[----:B------:R-:W-:Y:S01]  /*62a0*/  HADD2.F32 R42, -RZ, R49.H0_H0 ;  /* 0x20000031ff2a7230 */ /* 0x000fe20000004100 */
[----:B------:R-:W-:Y:S01]  /*62b0*/  IADD3 R99, PT, PT, R99, R62, RZ ;  /* 0x0000003e63637210 */ /* 0x000fe20007ffe0ff */
[----:B------:R-:W-:Y:S01]  /*62c0*/  HADD2.F32 R45, -RZ, R51.H0_H0 ;  /* 0x20000033ff2d7230 */ /* 0x000fe20000004100 */
[----:B------:R-:W-:Y:S02]  /*62d0*/  BSSY.RECONVERGENT B0, `(.L_x_104) ;  /* 0x0000085000007945 */ /* 0x000fe40003800200 */
[----:B------:R-:W-:Y:S03]  /*62e0*/  IADD3 R100, PT, PT, R92, R99, RZ ;  /* 0x000000635c647210 */ /* 0x000fe60007ffe0ff */
[----:B--2---:R-:W3:Y:S02]  /*62f0*/  LDTM.16dp256bit.x8 R4, tmem[UR4] ;  /* 0x00000004000479ee */ /* 0x004ee400081a0000 */
[C---:B---3--:R-:W-:Y:S01]  /*6300*/  FMUL R0, R38.reuse, R4 ;  /* 0x0000000426007220 */ /* 0x048fe20000400000 */
[C---:B------:R-:W-:Y:S01]  /*6310*/  FMUL R2, R38.reuse, R5 ;  /* 0x0000000526027220 */ /* 0x040fe20000400000 */
[C---:B-1----:R-:W-:Y:S01]  /*6320*/  FMUL R3, R38.reuse, R6 ;  /* 0x0000000626037220 */ /* 0x042fe20000400000 */
[C---:B------:R-:W-:Y:S01]  /*6330*/  FMUL R7, R38.reuse, R7 ;  /* 0x0000000726077220 */ /* 0x040fe20000400000 */
[C---:B------:R-:W-:Y:S01]  /*6340*/  FFMA R0, R41.reuse, R40, R0 ;  /* 0x0000002829007223 */ /* 0x040fe20000000000 */
[----:B------:R-:W-:Y:S02]  /*6350*/  HADD2.F32 R40, -RZ, R49.H1_H1 ;  /* 0x30000031ff287230 */ /* 0x000fe40000004100 */
[C---:B------:R-:W-:Y:S01]  /*6360*/  FFMA R2, R41.reuse, R43, R2 ;  /* 0x0000002b29027223 */ /* 0x040fe20000000002 */
[C---:B------:R-:W-:Y:S01]  /*6370*/  FFMA R3, R41.reuse, R42, R3 ;  /* 0x0000002a29037223 */ /* 0x040fe20000000003 */
[--C-:B------:R-:W-:Y:S02]  /*6380*/  HADD2.F32 R43, -RZ, R50.reuse.H0_H0 ;  /* 0x20000032ff2b7230 */ /* 0x100fe40000004100 */
[----:B------:R-:W-:Y:S01]  /*6390*/  FMUL R4, R38, R8 ;  /* 0x0000000826047220 */ /* 0x000fe20000400000 */
[----:B------:R-:W-:Y:S01]  /*63a0*/  HADD2.F32 R42, -RZ, R50.H1_H1 ;  /* 0x30000032ff2a7230 */ /* 0x000fe20000004100 */
[----:B------:R-:W-:Y:S01]  /*63b0*/  F2FP.F16.F32.PACK_AB R52, R2, R0 ;  /* 0x000000000234723e */ /* 0x000fe200000000ff */
[C---:B------:R-:W-:Y:S01]  /*63c0*/  FFMA R7, R41.reuse, R40, R7 ;  /* 0x0000002829077223 */ /* 0x040fe20000000007 */
[----:B------:R-:W-:Y:S01]  /*63d0*/  FFMA R4, R41, R43, R4 ;  /* 0x0000002b29047223 */ /* 0x000fe20000000004 */
[C---:B------:R-:W-:Y:S01]  /*63e0*/  FMUL R5, R38.reuse, R9 ;  /* 0x0000000926057220 */ /* 0x040fe20000400000 */
[C---:B------:R-:W-:Y:S01]  /*63f0*/  FMUL R6, R38.reuse, R10 ;  /* 0x0000000a26067220 */ /* 0x040fe20000400000 */
[----:B------:R-:W-:Y:S01]  /*6400*/  HADD2.F32 R40, -RZ, R51.H1_H1 ;  /* 0x30000033ff287230 */ /* 0x000fe20000004100 */
[----:B------:R-:W-:Y:S01]  /*6410*/  F2FP.F16.F32.PACK_AB R53, R7, R3 ;  /* 0x000000030735723e */ /* 0x000fe200000000ff */
[C---:B------:R-:W-:Y:S01]  /*6420*/  FFMA R5, R41.reuse, R42, R5 ;  /* 0x0000002a29057223 */ /* 0x040fe20000000005 */
[----:B------:R-:W-:Y:S01]  /*6430*/  FFMA R6, R41, R45, R6 ;  /* 0x0000002d29067223 */ /* 0x000fe20000000006 */
[C---:B------:R-:W-:Y:S01]  /*6440*/  FMUL R11, R38.reuse, R11 ;  /* 0x0000000b260b7220 */ /* 0x040fe20000400000 */
[--C-:B------:R-:W-:Y:S02]  /*6450*/  HADD2.F32 R43, -RZ, R56.reuse.H0_H0 ;  /* 0x20000038ff2b7230 */ /* 0x100fe40000004100 */
[C---:B------:R-:W-:Y:S01]  /*6460*/  FMUL R8, R38.reuse, R12 ;  /* 0x0000000c26087220 */ /* 0x040fe20000400000 */
[----:B------:R-:W-:Y:S01]  /*6470*/  F2FP.F16.F32.PACK_AB R54, R5, R4 ;  /* 0x000000040536723e */ /* 0x000fe200000000ff */
[C---:B------:R-:W-:Y:S01]  /*6480*/  FFMA R11, R41.reuse, R40, R11 ;  /* 0x00000028290b7223 */ /* 0x040fe2000000000b */
[----:B------:R-:W-:Y:S02]  /*6490*/  HADD2.F32 R40, -RZ, R56.H1_H1 ;  /* 0x30000038ff287230 */ /* 0x000fe40000004100 */
[----:B------:R-:W-:Y:S01]  /*64a0*/  FFMA R8, R41, R43, R8 ;  /* 0x0000002b29087223 */ /* 0x000fe20000000008 */
[C---:B------:R-:W-:Y:S01]  /*64b0*/  FMUL R9, R38.reuse, R13 ;  /* 0x0000000d26097220 */ /* 0x040fe20000400000 */
[--C-:B------:R-:W-:Y:S01]  /*64c0*/  HADD2.F32 R45, -RZ, R57.reuse.H0_H0 ;  /* 0x20000039ff2d7230 */ /* 0x100fe20000004100 */
[----:B------:R-:W-:Y:S01]  /*64d0*/  F2FP.F16.F32.PACK_AB R55, R11, R6 ;  /* 0x000000060b37723e */ /* 0x000fe200000000ff */
[C---:B------:R-:W-:Y:S01]  /*64e0*/  FMUL R10, R38.reuse, R14 ;  /* 0x0000000e260a7220 */ /* 0x040fe20000400000 */
[----:B------:R-:W-:Y:S02]  /*64f0*/  HADD2.F32 R42, -RZ, R57.H1_H1 ;  /* 0x30000039ff2a7230 */ /* 0x000fe40000004100 */
[C---:B------:R-:W-:Y:S01]  /*6500*/  FFMA R9, R41.reuse, R40, R9 ;  /* 0x0000002829097223 */ /* 0x040fe20000000009 */
[C---:B------:R-:W-:Y:S01]  /*6510*/  FMUL R15, R38.reuse, R15 ;  /* 0x0000000f260f7220 */ /* 0x040fe20000400000 */
[----:B------:R1:W-:Y:S01]  /*6520*/  STSM.16.M88.4 [R97+0x400], R52 ;  /* 0x0004003461007844 */ /* 0x0003e20000000200 */
[----:B------:R-:W-:Y:S01]  /*6530*/  FFMA R10, R41, R45, R10 ;  /* 0x0000002d290a7223 */ /* 0x000fe2000000000a */
[--C-:B------:R-:W-:Y:S01]  /*6540*/  HADD2.F32 R40, -RZ, R58.reuse.H0_H0 ;  /* 0x2000003aff287230 */ /* 0x100fe20000004100 */
[----:B------:R-:W-:Y:S01]  /*6550*/  F2FP.F16.F32.PACK_AB R68, R9, R8 ;  /* 0x000000080944723e */ /* 0x000fe200000000ff */
[----:B------:R-:W-:Y:S01]  /*6560*/  FFMA R15, R41, R42, R15 ;  /* 0x0000002a290f7223 */ /* 0x000fe2000000000f */
[C---:B------:R-:W-:Y:S01]  /*6570*/  FMUL R12, R38.reuse, R16 ;  /* 0x00000010260c7220 */ /* 0x040fe20000400000 */
[----:B------:R-:W-:Y:S02]  /*6580*/  HADD2.F32 R42, -RZ, R58.H1_H1 ;  /* 0x3000003aff2a7230 */ /* 0x000fe40000004100 */
[C---:B------:R-:W-:Y:S01]  /*6590*/  FMUL R13, R38.reuse, R17 ;  /* 0x00000011260d7220 */ /* 0x040fe20000400000 */
[--C-:B------:R-:W-:Y:S01]  /*65a0*/  HADD2.F32 R43, -RZ, R59.reuse.H0_H0 ;  /* 0x2000003bff2b7230 */ /* 0x100fe20000004100 */
[----:B------:R-:W-:Y:S01]  /*65b0*/  F2FP.F16.F32.PACK_AB R69, R15, R10 ;  /* 0x0000000a0f45723e */ /* 0x000fe200000000ff */
[C---:B------:R-:W-:Y:S01]  /*65c0*/  FFMA R12, R41.reuse, R40, R12 ;  /* 0x00000028290c7223 */ /* 0x040fe2000000000c */
[----:B------:R-:W-:Y:S01]  /*65d0*/  FFMA R13, R41, R42, R13 ;  /* 0x0000002a290d7223 */ /* 0x000fe2000000000d */
[C---:B------:R-:W-:Y:S01]  /*65e0*/  FMUL R14, R38.reuse, R18 ;  /* 0x00000012260e7220 */ /* 0x040fe20000400000 */
[----:B------:R-:W-:Y:S02]  /*65f0*/  HADD2.F32 R40, -RZ, R59.H1_H1 ;  /* 0x3000003bff287230 */ /* 0x000fe40000004100 */
[C---:B------:R-:W-:Y:S01]  /*6600*/  FMUL R19, R38.reuse, R19 ;  /* 0x0000001326137220 */ /* 0x040fe20000400000 */
[C---:B------:R-:W-:Y:S01]  /*6610*/  FMUL R16, R38.reuse, R20 ;  /* 0x0000001426107220 */ /* 0x040fe20000400000 */
[----:B------:R-:W-:Y:S01]  /*6620*/  F2FP.F16.F32.PACK_AB R70, R13, R12 ;  /* 0x0000000c0d46723e */ /* 0x000fe200000000ff */
[C---:B------:R-:W-:Y:S01]  /*6630*/  FFMA R14, R41.reuse, R43, R14 ;  /* 0x0000002b290e7223 */ /* 0x040fe2000000000e */
[--C-:B------:R-:W-:Y:S02]  /*6640*/  HADD2.F32 R43, -RZ, R64.reuse.H0_H0 ;  /* 0x20000040ff2b7230 */ /* 0x100fe40000004100 */
[C---:B------:R-:W-:Y:S01]  /*6650*/  FFMA R19, R41.reuse, R40, R19 ;  /* 0x0000002829137223 */ /* 0x040fe20000000013 */
[----:B------:R-:W-:Y:S02]  /*6660*/  HADD2.F32 R42, -RZ, R64.H1_H1 ;  /* 0x30000040ff2a7230 */ /* 0x000fe40000004100 */
[C---:B------:R-:W-:Y:S01]  /*6670*/  FMUL R17, R38.reuse, R21 ;  /* 0x0000001526117220 */ /* 0x040fe20000400000 */
[--C-:B------:R-:W-:Y:S02]  /*6680*/  HADD2.F32 R45, -RZ, R65.reuse.H0_H0 ;  /* 0x20000041ff2d7230 */ /* 0x100fe40000004100 */
[----:B------:R-:W-:Y:S01]  /*6690*/  FFMA R16, R41, R43, R16 ;  /* 0x0000002b29107223 */ /* 0x000fe20000000010 */
[----:B------:R-:W-:Y:S01]  /*66a0*/  F2FP.F16.F32.PACK_AB R71, R19, R14 ;  /* 0x0000000e1347723e */ /* 0x000fe200000000ff */
[----:B------:R-:W-:Y:S01]  /*66b0*/  FFMA R17, R41, R42, R17 ;  /* 0x0000002a29117223 */ /* 0x000fe20000000011 */
[C---:B------:R-:W-:Y:S01]  /*66c0*/  FMUL R18, R38.reuse, R22 ;  /* 0x0000001626127220 */ /* 0x040fe20000400000 */
[----:B------:R-:W-:Y:S02]  /*66d0*/  HADD2.F32 R40, -RZ, R65.H1_H1 ;  /* 0x30000041ff287230 */ /* 0x000fe40000004100 */
[C---:B------:R-:W-:Y:S01]  /*66e0*/  FMUL R23, R38.reuse, R23 ;  /* 0x0000001726177220 */ /* 0x040fe20000400000 */
[----:B------:R1:W-:Y:S01]  /*66f0*/  STSM.16.M88.4 [R96+0x400], R68 ;  /* 0x0004004460007844 */ /* 0x0003e20000000200 */
[----:B------:R-:W-:Y:S01]  /*6700*/  F2FP.F16.F32.PACK_AB R104, R17, R16 ;  /* 0x000000101168723e */ /* 0x000fe200000000ff */
[C---:B------:R-:W-:Y:S01]  /*6710*/  FFMA R18, R41.reuse, R45, R18 ;  /* 0x0000002d29127223 */ /* 0x040fe20000000012 */
[----:B------:R-:W-:Y:S01]  /*6720*/  FFMA R23, R41, R40, R23 ;  /* 0x0000002829177223 */ /* 0x000fe20000000017 */
[--C-:B------:R-:W-:Y:S02]  /*6730*/  HADD2.F32 R43, -RZ, R66.reuse.H0_H0 ;  /* 0x20000042ff2b7230 */ /* 0x100fe40000004100 */
[C---:B------:R-:W-:Y:S01]  /*6740*/  FMUL R20, R38.reuse, R24 ;  /* 0x0000001826147220 */ /* 0x040fe20000400000 */
[----:B------:R-:W-:Y:S02]  /*6750*/  HADD2.F32 R40, -RZ, R66.H1_H1 ;  /* 0x30000042ff287230 */ /* 0x000fe40000004100 */
[C---:B------:R-:W-:Y:S01]  /*6760*/  FMUL R21, R38.reuse, R25 ;  /* 0x0000001926157220 */ /* 0x040fe20000400000 */
[--C-:B------:R-:W-:Y:S01]  /*6770*/  HADD2.F32 R45, -RZ, R67.reuse.H0_H0 ;  /* 0x20000043ff2d7230 */ /* 0x100fe20000004100 */
[----:B------:R-:W-:Y:S01]  /*6780*/  F2FP.F16.F32.PACK_AB R105, R23, R18 ;  /* 0x000000121769723e */ /* 0x000fe200000000ff */
[C---:B------:R-:W-:Y:S01]  /*6790*/  FFMA R20, R41.reuse, R43, R20 ;  /* 0x0000002b29147223 */ /* 0x040fe20000000014 */
[C---:B------:R-:W-:Y:S01]  /*67a0*/  FFMA R21, R41.reuse, R40, R21 ;  /* 0x0000002829157223 */ /* 0x040fe20000000015 */
[C---:B------:R-:W-:Y:S01]  /*67b0*/  FMUL R22, R38.reuse, R26 ;  /* 0x0000001a26167220 */ /* 0x040fe20000400000 */
[----:B------:R-:W-:Y:S02]  /*67c0*/  HADD2.F32 R42, -RZ, R67.H1_H1 ;  /* 0x30000043ff2a7230 */ /* 0x000fe40000004100 */
[C---:B------:R-:W-:Y:S01]  /*67d0*/  FMUL R27, R38.reuse, R27 ;  /* 0x0000001b261b7220 */ /* 0x040fe20000400000 */
[--C-:B------:R-:W-:Y:S02]  /*67e0*/  HADD2.F32 R40, -RZ, R72.reuse.H0_H0 ;  /* 0x20000048ff287230 */ /* 0x100fe40000004100 */
[C---:B------:R-:W-:Y:S01]  /*67f0*/  FFMA R22, R41.reuse, R45, R22 ;  /* 0x0000002d29167223 */ /* 0x040fe20000000016 */
[C---:B------:R-:W-:Y:S01]  /*6800*/  FMUL R24, R38.reuse, R28 ;  /* 0x0000001c26187220 */ /* 0x040fe20000400000 */
[C---:B------:R-:W-:Y:S01]  /*6810*/  FFMA R27, R41.reuse, R42, R27 ;  /* 0x0000002a291b7223 */ /* 0x040fe2000000001b */
[----:B------:R-:W-:Y:S02]  /*6820*/  HADD2.F32 R42, -RZ, R72.H1_H1 ;  /* 0x30000048ff2a7230 */ /* 0x000fe40000004100 */
[C---:B------:R-:W-:Y:S01]  /*6830*/  FMUL R25, R38.reuse, R29 ;  /* 0x0000001d26197220 */ /* 0x040fe20000400000 */
[--C-:B------:R-:W-:Y:S02]  /*6840*/  HADD2.F32 R43, -RZ, R73.reuse.H0_H0 ;  /* 0x20000049ff2b7230 */ /* 0x100fe40000004100 */
[C---:B------:R-:W-:Y:S01]  /*6850*/  FMUL R26, R38.reuse, R30 ;  /* 0x0000001e261a7220 */ /* 0x040fe20000400000 */
[C---:B------:R-:W-:Y:S01]  /*6860*/  FFMA R24, R41.reuse, R40, R24 ;  /* 0x0000002829187223 */ /* 0x040fe20000000018 */
[----:B------:R-:W-:Y:S02]  /*6870*/  HADD2.F32 R40, -RZ, R73.H1_H1 ;  /* 0x30000049ff287230 */ /* 0x000fe40000004100 */
[C---:B------:R-:W-:Y:S01]  /*6880*/  FFMA R25, R41.reuse, R42, R25 ;  /* 0x0000002a29197223 */ /* 0x040fe20000000019 */
[C---:B------:R-:W-:Y:S01]  /*6890*/  FMUL R31, R38.reuse, R31 ;  /* 0x0000001f261f7220 */ /* 0x040fe20000400000 */
[C---:B------:R-:W-:Y:S01]  /*68a0*/  FFMA R26, R41.reuse, R43, R26 ;  /* 0x0000002b291a7223 */ /* 0x040fe2000000001a */
[--C-:B------:R-:W-:Y:S02]  /*68b0*/  HADD2.F32 R43, -RZ, R74.reuse.H0_H0 ;  /* 0x2000004aff2b7230 */ /* 0x100fe40000004100 */
[C---:B------:R-:W-:Y:S01]  /*68c0*/  FMUL R28, R38.reuse, R32 ;  /* 0x00000020261c7220 */ /* 0x040fe20000400000 */
[----:B------:R-:W-:Y:S02]  /*68d0*/  HADD2.F32 R42, -RZ, R74.H1_H1 ;  /* 0x3000004aff2a7230 */ /* 0x000fe40000004100 */
[C---:B------:R-:W-:Y:S01]  /*68e0*/  FFMA R31, R41.reuse, R40, R31 ;  /* 0x00000028291f7223 */ /* 0x040fe2000000001f */
[C---:B------:R-:W-:Y:S01]  /*68f0*/  FMUL R29, R38.reuse, R33 ;  /* 0x00000021261d7220 */ /* 0x040fe20000400000 */
[--C-:B------:R-:W-:Y:S02]  /*6900*/  HADD2.F32 R45, -RZ, R75.reuse.H0_H0 ;  /* 0x2000004bff2d7230 */ /* 0x100fe40000004100 */
[C---:B------:R-:W-:Y:S01]  /*6910*/  FMUL R30, R38.reuse, R34 ;  /* 0x00000022261e7220 */ /* 0x040fe20000400000 */
[----:B------:R-:W-:Y:S02]  /*6920*/  HADD2.F32 R40, -RZ, R75.H1_H1 ;  /* 0x3000004bff287230 */ /* 0x000fe40000004100 */
[----:B------:R-:W-:Y:S01]  /*6930*/  FMUL R35, R38, R35 ;  /* 0x0000002326237220 */ /* 0x000fe20000400000 */
[C---:B------:R-:W-:Y:S01]  /*6940*/  FFMA R28, R41.reuse, R43, R28 ;  /* 0x0000002b291c7223 */ /* 0x040fe2000000001c */
[C---:B------:R-:W-:Y:S01]  /*6950*/  FFMA R29, R41.reuse, R42, R29 ;  /* 0x0000002a291d7223 */ /* 0x040fe2000000001d */
[C---:B------:R-:W-:Y:S01]  /*6960*/  FFMA R30, R41.reuse, R45, R30 ;  /* 0x0000002d291e7223 */ /* 0x040fe2000000001e */
[----:B------:R-:W-:Y:S01]  /*6970*/  FFMA R35, R41, R40, R35 ;  /* 0x0000002829237223 */ /* 0x000fe20000000023 */
[----:B------:R-:W-:Y:S02]  /*6980*/  F2FP.F16.F32.PACK_AB R106, R21, R20 ;  /* 0x00000014156a723e */ /* 0x000fe400000000ff */
[----:B------:R-:W-:Y:S02]  /*6990*/  F2FP.F16.F32.PACK_AB R107, R27, R22 ;  /* 0x000000161b6b723e */ /* 0x000fe400000000ff */
[----:B------:R-:W-:Y:S02]  /*69a0*/  F2FP.F16.F32.PACK_AB R108, R25, R24 ;  /* 0x00000018196c723e */ /* 0x000fe400000000ff */
[----:B------:R-:W-:Y:S01]  /*69b0*/  F2FP.F16.F32.PACK_AB R109, R31, R26 ;  /* 0x0000001a1f6d723e */ /* 0x000fe200000000ff */
[----:B------:R1:W-:Y:S01]  /*69c0*/  STSM.16.M88.4 [R99], R104 ;  /* 0x0000006863007844 */ /* 0x0003e20000000200 */
[----:B------:R-:W-:Y:S02]  /*69d0*/  F2FP.F16.F32.PACK_AB R110, R29, R28 ;  /* 0x0000001c1d6e723e */ /* 0x000fe400000000ff */
[----:B------:R-:W-:Y:S05]  /*69e0*/  F2FP.F16.F32.PACK_AB R111, R35, R30 ;  /* 0x0000001e236f723e */ /* 0x000fea00000000ff */
[----:B------:R1:W-:Y:S01]  /*69f0*/  STSM.16.M88.4 [R100], R108 ;  /* 0x0000006c64007844 */ /* 0x0003e20000000200 */
[----:B------:R-:W-:Y:S01]  /*6a00*/  @!PT LDS RZ, [RZ] ;  /* 0x00000000fffff984 */ /* 0x000fe20000000800 */
[----:B------:R-:W-:Y:S01]  /*6a10*/  @!PT LDS RZ, [RZ] ;  /* 0x00000000fffff984 */ /* 0x000fe20000000800 */
[----:B------:R-:W-:Y:S01]  /*6a20*/  @!PT LDS RZ, [RZ] ;  /* 0x00000000fffff984 */ /* 0x000fe20000000800 */
[----:B------:R-:W-:Y:S01]  /*6a30*/  @!PT LDS RZ, [RZ] ;  /* 0x00000000fffff984 */ /* 0x000fe20000000800 */
[----:B------:R2:W-:Y:S07]  /*6a40*/  MEMBAR.ALL.CTA ;  /* 0x0000000000007992 */ /* 0x0005ee0000008000 */
[----:B--2---:R-:W2:Y:S02]  /*6a50*/  FENCE.VIEW.ASYNC.S ;  /* 0x00000000000073c6 */ /* 0x004ea40000000000 */
[----:B--2---:R-:W-:Y:S06]  /*6a60*/  BAR.SYNC.DEFER_BLOCKING 0x1, 0x80 ;  /* 0x0042000000007b1d */ /* 0x004fec0000010000 */
[----:B------:R-:W-:Y:S05]  /*6a70*/  @P0 BRA `(.L_x_105) ;  /* 0x0000000000280947 */ /* 0x000fea0003800000 */
[----:B------:R-:W2:Y:S01]  /*6a80*/  LDCU.64 UR6, c[0x0][0x348] ;  /* 0x00006900ff0677ac */ /* 0x000ea20008000a00 */
[----:B------:R-:W-:Y:S01]  /*6a90*/  UIADD3 UR4, UPT, UPT, UR44, 0x400, URZ ;  /* 0x000004002c047890 */ /* 0x000fe2000fffe0ff */
[----:B------:R-:W-:Y:S05]  /*6aa0*/  UMOV UR51, UR36 ;  /* 0x0000002400337c82 */ /* 0x000fea0008000000 */
[----:B------:R-:W-:Y:S04]  /*6ab0*/  MOV R86, UR4 ;  /* 0x0000000400567c02 */ /* 0x000fe80008000f00 */
[----:B------:R-:W-:Y:S01]  /*6ac0*/  R2UR UR48, R86 ;  /* 0x00000000563072ca */ /* 0x000fe200000e0000 */
[----:B--2---:R-:W-:Y:S04]  /*6ad0*/  UIADD3 UR4, UP0, UPT, UR6, 0x680, URZ ;  /* 0x0000068006047890 */ /* 0x004fe8000ff1e0ff */
[----:B------:R-:W-:Y:S09]  /*6ae0*/  UIADD3.X UR5, UPT, UPT, URZ, UR7, URZ, UP0, !UPT ;  /* 0x00000007ff057290 */ /* 0x000ff200087fe4ff */
[----:B------:R2:W-:Y:S01]  /*6af0*/  UTMASTG.3D [UR48], [UR4] ;  /* 0x00000030040073b5 */ /* 0x0005e20008010000 */
[----:B------:R0:W-:Y:S01]  /*6b00*/  UTMACMDFLUSH ;  /* 0x00000000000079b7 */ /* 0x0001e20000000000 */
[----:B--2---:R-:W-:Y:S04]  /*6b10*/  DEPBAR.LE SB0, 0x1 ;  /* 0x000080400000791a */ /* 0x004fe80000000000 */
.L_x_105:
[----:B------:R-:W-:Y:S05]  /*6b20*/  BSYNC.RECONVERGENT B0 ;  /* 0x0000000000007941 */ /* 0x000fea0003800200 */
.L_x_104:
[----:B------:R-:W-:Y:S01]  /*6b30*/  BAR.SYNC.DEFER_BLOCKING 0x1, 0x80 ;  /* 0x0042000000007b1d */ /* 0x000fe20000010000 */
[----:B------:R-:W-:Y:S01]  /*6b40*/  ISETP.NE.AND P1, PT, R95, RZ, PT ;  /* 0x000000ff5f00720c */ /* 0x000fe20003f25270 */
[----:B------:R-:W-:Y:S01]  /*6b50*/  UISETP.NE.AND UP0, UPT, UR47, URZ, UPT ;  /* 0x000000ff2f00728c */ /* 0x000fe2000bf05270 */
[----:B------:R-:W-:Y:S11]  /*6b60*/  LEA R3, R46, UR44, 0x3 ;  /* 0x0000002c2e037c11 */ /* 0x000ff6000f8e18ff */
[----:B------:R-:W-:Y:S01]  /*6b70*/  @P1 SHF.L.U32 R4, R91, 0x1f, RZ ;  /* 0x0000001f5b041819 */ /* 0x000fe200000006ff */
[----:B------:R-:W-:Y:S06]  /*6b80*/  BRA.U !UP0, `(.L_x_106) ;  /* 0x0000000108247547 */ /* 0x000fec000b800000 */
[----:B------:R-:W2:Y:S01]  /*6b90*/  S2R R0, SR_CgaCtaId ;  /* 0x0000000000007919 */ /* 0x000ea20000008800 */
[----:B------:R-:W-:Y:S01]  /*6ba0*/  IMAD.U32 R2, RZ, RZ, UR46 ;  /* 0x0000002eff027e24 */ /* 0x000fe2000f8e00ff */
[----:B------:R-:W-:Y:S04]  /*6bb0*/  UIADD3 UR4, UPT, UPT, UR46, 0x1, URZ ;  /* 0x000000012e047890 */ /* 0x000fe8000fffe0ff */
[----:B------:R-:W-:Y:S01]  /*6bc0*/  @P1 LEA R2, R2, UR44, 0x3 ;  /* 0x0000002c02021c11 */ /* 0x000fe2000f8e18ff */
[----:B------:R-:W-:Y:S04]  /*6bd0*/  UISETP.NE.AND UP0, UPT, UR4, 0x4, UPT ;  /* 0x000000040400788c */ /* 0x000fe8000bf05270 */
[----:B------:R-:W-:Y:S01]  /*6be0*/  @P1 VIADD R5, R2, 0x50 ;  /* 0x0000005002051836 */ /* 0x000fe20000000000 */
[----:B------:R-:W-:Y:S04]  /*6bf0*/  USEL UR46, UR4, URZ, UP0 ;  /* 0x000000ff042e7287 */ /* 0x000fe80008000000 */
[----:B--2---:R-:W-:Y:S04]  /*6c00*/  @P1 PRMT R0, R0, 0x654, R5 ;  /* 0x0000065400001816 */ /* 0x004fe80000000005 */
[----:B------:R2:W-:Y:S04]  /*6c10*/  @P1 SYNCS.ARRIVE.TRANS64.RED.A1T0 RZ, [R0+URZ], RZ ;  /* 0x000000ff00ff19a7 */ /* 0x0005e800081004ff */
.L_x_106:
[----:B------:R-:W3:Y:S01]  /*6c20*/  @P1 SYNCS.PHASECHK.TRANS64.TRYWAIT P0, [R3+URZ+0x30], R4 ;  /* 0x00003004030015a7 */ /* 0x000ee200080011ff */
[----:B------:R-:W-:Y:S01]  /*6c30*/  BSSY B1, `(.L_x_107) ;  /* 0x0000017000017945 */ /* 0x000fe20003800000 */
[----:B---3--:R-:W-:Y:S03]  /*6c40*/  @P1 SEL R60, RZ, 0x1, !P0 ;  /* 0x00000001ff3c1807 */ /* 0x008fe60004000000 */
[----:B------:R-:W-:Y:S05]  /*6c50*/  @!P1 BRA `(.L_x_108) ;  /* 0x0000000000509947 */ /* 0x000fea0003800000 */
[----:B------:R-:W-:Y:S01]  /*6c60*/  ISETP.NE.AND P1, PT, R61, RZ, PT ;  /* 0x000000ff3d00720c */ /* 0x000fe20003f25270 */
[----:B------:R-:W-:Y:S01]  /*6c70*/  BSSY B0, `(.L_x_109) ;  /* 0x000000a000007945 */ /* 0x000fe20003800000 */
[----:B------:R-:W-:Y:S11]  /*6c80*/  ISETP.NE.AND P0, PT, R60, RZ, PT ;  /* 0x000000ff3c00720c */ /* 0x000ff60003f05270 */
[----:B------:R-:W-:Y:S04]  /*6c90*/  @P1 IMAD R4, R46, 0x2000, R47 ;  /* 0x000020002e041824 */ /* 0x000fe800078e022f */
[----:B------:R-:W-:Y:S04]  /*6ca0*/  @P1 VIADD R7, R4, UR44 ;  /* 0x0000002c04071c36 */ /* 0x000fe80008000000 */
[----:B------:R-:W-:Y:S01]  /*6cb0*/  @P1 IMAD.IADD R2, R92, 0x1, R7 ;  /* 0x000000015c021824 */ /* 0x000fe200078e0207 */
[----:B------:R-:W-:Y:S01]  /*6cc0*/  @P1 IADD3 R5, PT, PT, R62, R7, RZ ;  /* 0x000000073e051210 */ /* 0x000fe20007ffe0ff */
[----:B------:R-:W-:Y:S06]  /*6cd0*/  @P0 BRA `(.L_x_110) ;  /* 0x00000000000c0947 */ /* 0x000fec0003800000 */
[----:B--2---:R-:W-:Y:S04]  /*6ce0*/  SHF.L.U32 R0, R91, 0x1f, RZ ;  /* 0x0000001f5b007819 */ /* 0x004fe800000006ff */
[----:B------:R-:W2:Y:S02]  /*6cf0*/  SYNCS.PHASECHK.TRANS64.TRYWAIT P0, [R3+URZ+0x30], R0 ;  /* 0x00003000030075a7 */ /* 0x000ea400080011ff */
[----:B--2---:R-:W-:Y:S05]  /*6d00*/  @!P0 BRA `(.L_x_111) ;  /* 0x0000003000748947 */ /* 0x004fea0003800000 */
.L_x_110:
[----:B------:R-:W-:Y:S05]  /*6d10*/  BSYNC B0 ;  /* 0x0000000000007941 */ /* 0x000fea0003800000 */
.L_x_109:
[----:B------:R-:W-:Y:S02]  /*6d20*/  ISETP.NE.AND P0, PT, R61, RZ, PT ;  /* 0x000000ff3d00720c */ /* 0x000fe40003f05270 */
[----:B------:R-:W-:Y:S11]  /*6d30*/  IADD3 R46, PT, PT, R46, 0x1, RZ ;  /* 0x000000012e2e7810 */ /* 0x000ff60007ffe0ff */
[----:B--2---:R-:W-:Y:S01]  /*6d40*/  @P0 IMAD.IADD R0, R92, 0x1, R5 ;  /* 0x000000015c000824 */ /* 0x004fe200078e0205 */
[----:B------:R-:W-:Y:S05]  /*6d50*/  @P0 WARPSYNC.ALL ;  /* 0x0000000000000948 */ /* 0x000fea0003800000 */
[----:B------:R3:W4:Y:S04]  /*6d60*/  @P0 LDSM.16.M88.4 R48, [R4+UR44+0x400] ;  /* 0x0004002c0430083b */ /* 0x0007280008000200 */
[----:B------:R3:W2:Y:S04]  /*6d70*/  @P0 LDSM.16.M88.4 R56, [R2+0x400] ;  /* 0x000400000238083b */ /* 0x0006a80000000200 */
[----:B------:R3:W1:Y:S04]  /*6d80*/  @P0 LDSM.16.M88.4 R64, [R5+0x400] ;  /* 0x000400000540083b */ /* 0x0006680000000200 */
[----:B------:R3:W1:Y:S02]  /*6d90*/  @P0 LDSM.16.M88.4 R72, [R0+0x400] ;  /* 0x000400000048083b */ /* 0x0006640000000200 */
.L_x_108:
[----:B------:R-:W-:Y:S05]  /*6da0*/  BSYNC B1 ;  /* 0x0000000000017941 */ /* 0x000fea0003800000 */
.L_x_107:
[----:B------:R-:W-:Y:S05]  /*6db0*/  VIADD R3, R39, 0x40 ;  /* 0x0000004027037836 */ /* 0x000fea0000000000 */
[----:B------:R-:W-:Y:S04]  /*6dc0*/  SHF.R.U32.HI R3, RZ, 0x15, R3 ;  /* 0x00000015ff037819 */ /* 0x000fe80000011603 */
[----:B------:R-:W-:Y:S11]  /*6dd0*/  LOP3.LUT P0, RZ, R3, 0x3, R82, 0x48, !PT ;  /* 0x0000000303ff7812 */ /* 0x000ff60007804852 */
[----:B------:R-:W-:Y:S02]  /*6de0*/  @!UPT UIADD3 URZ, UPT, UPT, URZ, URZ, URZ ;  /* 0x000000fffffff290 */ /* 0x000fe4000fffe0ff */
[----:B------:R-:W-:Y:S05]  /*6df0*/  @!P0 BRA `(.L_x_112) ;  /* 0x0000000000408947 */ /* 0x000fea0003800000 */
[----:B------:R-:W5:Y:S01]  /*6e00*/  LDCU.64 UR8, c[0x4][0x70] ;  /* 0x01000e00ff0877ac */ /* 0x000f620008000a00 */
[----:B------:R-:W-:Y:S01]  /*6e10*/  MOV R3, 0x0 ;  /* 0x0000000000037802 */ /* 0x000fe20000000f00 */
[----:B------:R-:W-:Y:S02]  /*6e20*/  HFMA2 R12, -RZ, RZ, 0, 5.9604644775390625e-08 ;  /* 0x00000001ff0c7431 */ /* 0x000fe400000001ff */
[----:B------:R-:W-:Y:S02]  /*6e30*/  IMAD.MOV.U32 R8, RZ, RZ, 0x192 ;  /* 0x00000192ff087424 */ /* 0x000fe400078e00ff */
[----:B------:R-:W-:Y:S01]  /*6e40*/  IMAD.MOV.U32 R13, RZ, RZ, RZ ;  /* 0x000000ffff0d7224 */ /* 0x000fe200078e00ff */
[----:B------:R-:W2:Y:S01]  /*6e50*/  LDCU.64 UR6, c[0x4][0x78] ;  /* 0x01000f00ff0677ac */ /* 0x000ea20008000a00 */
[----:B---3--:R-:W3:Y:S01]  /*6e60*/  LDC.64 R2, c[0x4][R3] ;  /* 0x0100000003027b82 */ /* 0x008ee20000000a00 */
[----:B------:R-:W4:Y:S01]  /*6e70*/  LDCU.64 UR4, c[0x4][0x10] ;  /* 0x01000200ff0477ac */ /* 0x000f220008000a00 */
[----:B-----5:R-:W-:Y:S01]  /*6e80*/  MOV R5, UR9 ;  /* 0x0000000900057c02 */ /* 0x020fe20008000f00 */
[----:B------:R-:W-:Y:S01]  /*6e90*/  IMAD.U32 R4, RZ, RZ, UR8 ;  /* 0x00000008ff047e24 */ /* 0x000fe2000f8e00ff */
[----:B--2---:R-:W-:Y:S01]  /*6ea0*/  MOV R7, UR7 ;  /* 0x0000000700077c02 */ /* 0x004fe20008000f00 */
[----:B------:R-:W-:Y:S01]  /*6eb0*/  IMAD.U32 R6, RZ, RZ, UR6 ;  /* 0x00000006ff067e24 */ /* 0x000fe2000f8e00ff */
[----:B----4-:R-:W-:Y:S01]  /*6ec0*/  MOV R11, UR5 ;  /* 0x00000005000b7c02 */ /* 0x010fe20008000f00 */
[----:B------:R-:W-:Y:S02]  /*6ed0*/  IMAD.U32 R10, RZ, RZ, UR4 ;  /* 0x00000004ff0a7e24 */ /* 0x000fe4000f8e00ff */
[----:B------:R-:W-:Y:S07]  /*6ee0*/  LEPC R20, `(.L_x_112) ;  /* 0x000000001014794e */ /* 0x000fee0000000000 */
[----:B-1-3--:R-:W-:Y:S05]  /*6ef0*/  CALL.ABS.NOINC R2 ;  /* 0x0000000002007343 */ /* 0x00afea0003c00000 */
.L_x_112:
[----:B------:R-:W-:Y:S05]  /*6f00*/  WARPSYNC.ALL ;  /* 0x0000000000007948 */ /* 0x000fea0003800000 */
[----:B------:R-:W-:Y:S01]  /*6f10*/  R2UR UR4, R39 ;  /* 0x00000000270472ca */ /* 0x000fe200000e0000 */
[--C-:B----4-:R-:W-:Y:S01]  /*6f20*/  HADD2.F32 R40, -RZ, R48.reuse.H0_H0 ;  /* 0x20000030ff287230 */ /* 0x110fe20000004100 */
[----:B------:R-:W4:Y:S01]  /*6f30*/  S2R R101, SR_CgaCtaId ;  /* 0x0000000000657919 */ /* 0x000f220000008800 */
[----:B------:R-:W-:Y:S01]  /*6f40*/  HADD2.F32 R43, -RZ, R48.H1_H1 ;  /* 0x30000030ff2b7230 */ /* 0x000fe20000004100 */
[----:B------:R-:W-:Y:S01]  /*6f50*/  ISETP.NE.AND P6, PT, R95, RZ, PT ;  /* 0x000000ff5f00720c */ /* 0x000fe20003fc5270 */
[----:B------:R-:W-:Y:S01]  /*6f60*/  HADD2.F32 R42, -RZ, R49.H1_H1 ;  /* 0x30000031ff2a7230 */ /* 0x000fe20000004100 */
[----:B------:R-:W-:Y:S01]  /*6f70*/  ISETP.NE.AND P0, PT, R94, RZ, PT ;  /* 0x000000ff5e00720c */ /* 0x000fe20003f05270 */
[--C-:B------:R-:W-:Y:S01]  /*6f80*/  HADD2.F32 R44, -RZ, R50.reuse.H1_H1 ;  /* 0x30000032ff2c7230 */ /* 0x100fe20000004100 */
[----:B------:R-:W-:Y:S01]  /*6f90*/  MOV R63, UR46 ;  /* 0x0000002e003f7c02 */ /* 0x000fe20008000f00 */
[----:B--2---:R-:W-:Y:S01]  /*6fa0*/  HADD2.F32 R45, -RZ, R59.H0_H0 ;  /* 0x2000003bff2d7230 */ /* 0x004fe20000004100 */
[----:B------:R-:W-:Y:S03]  /*6fb0*/  BSSY.RECONVERGENT B0, `(.L_x_113) ;  /* 0x0000088000007945 */ /* 0x000fe60003800200 */
[----:B---3--:R-:W2:Y:S04]  /*6fc0*/  LDTM.16dp256bit.x8 R4, tmem[UR4+0x40] ;  /* 0x00004004000479ee */ /* 0x008ea800081a0000 */
[----:B------:R-:W-:Y:S02]  /*6fd0*/  @P6 LEA R63, R63, UR44, 0x3 ;  /* 0x0000002c3f3f6c11 */ /* 0x000fe4000f8e18ff */
[----:B-1----:R-:W-:Y:S02]  /*6fe0*/  @P6 SHF.L.U32 R108, R91, 0x1f, RZ ;  /* 0x0000001f5b6c6819 */ /* 0x002fe400000006ff */
[----:B------:R-:W-:Y:S02]  /*6ff0*/  @P6 IADD3 R102, PT, PT, R63, 0x50, RZ ;  /* 0x000000503f666810 */ /* 0x000fe40007ffe0ff */
[----:B------:R-:W-:Y:S01]  /*7000*/  LEA R63, R46, UR44, 0x3 ;  /* 0x0000002c2e3f7c11 */ /* 0x000fe2000f8e18ff */
[C---:B--2---:R-:W-:Y:S01]  /*7010*/  FMUL R0, R38.reuse, R4 ;  /* 0x0000000426007220 */ /* 0x044fe20000400000 */
[C---:B------:R-:W-:Y:S01]  /*7020*/  FMUL R2, R38.reuse, R5 ;  /* 0x0000000526027220 */ /* 0x040fe20000400000 */
[C---:B------:R-:W-:Y:S01]  /*7030*/  FMUL R3, R38.reuse, R6 ;  /* 0x0000000626037220 */ /* 0x040fe20000400000 */
[C---:B------:R-:W-:Y:S01]  /*7040*/  FMUL R7, R38.reuse, R7 ;  /* 0x0000000726077220 */ /* 0x040fe20000400000 */
[C---:B------:R-:W-:Y:S01]  /*7050*/  FFMA R0, R41.reuse, R40, R0 ;  /* 0x0000002829007223 */ /* 0x040fe20000000000 */
[----:B------:R-:W-:Y:S02]  /*7060*/  HADD2.F32 R40, -RZ, R49.H0_H0 ;  /* 0x20000031ff287230 */ /* 0x000fe40000004100 */
[C---:B------:R-:W-:Y:S01]  /*7070*/  FFMA R2, R41.reuse, R43, R2 ;  /* 0x0000002b29027223 */ /* 0x040fe20000000002 */
[C---:B------:R-:W-:Y:S01]  /*7080*/  FMUL R4, R38.reuse, R8 ;  /* 0x0000000826047220 */ /* 0x040fe20000400000 */
[--C-:B------:R-:W-:Y:S02]  /*7090*/  HADD2.F32 R43, -RZ, R51.reuse.H0_H0 ;  /* 0x20000033ff2b7230 */ /* 0x100fe40000004100 */
[----:B------:R-:W-:Y:S01]  /*70a0*/  FMUL R5, R38, R9 ;  /* 0x0000000926057220 */ /* 0x000fe20000400000 */
[C---:B------:R-:W-:Y:S01]  /*70b0*/  FFMA R3, R41.reuse, R40, R3 ;  /* 0x0000002829037223 */ /* 0x040fe20000000003 */
[----:B------:R-:W-:Y:S01]  /*70c0*/  HADD2.F32 R40, -RZ, R50.H0_H0 ;  /* 0x20000032ff287230 */ /* 0x000fe20000004100 */
[----:B------:R-:W-:Y:S01]  /*70d0*/  F2FP.F16.F32.PACK_AB R52, R2, R0 ;  /* 0x000000000234723e */ /* 0x000fe200000000ff */
[C---:B------:R-:W-:Y:S01]  /*70e0*/  FFMA R7, R41.reuse, R42, R7 ;  /* 0x0000002a29077223 */ /* 0x040fe20000000007 */
[----:B------:R-:W-:Y:S02]  /*70f0*/  HADD2.F32 R42, -RZ, R51.H1_H1 ;  /* 0x30000033ff2a7230 */ /* 0x000fe40000004100 */
[C---:B------:R-:W-:Y:S01]  /*7100*/  FMUL R6, R38.reuse, R10 ;  /* 0x0000000a26067220 */ /* 0x040fe20000400000 */
[C---:B------:R-:W-:Y:S01]  /*7110*/  FFMA R4, R41.reuse, R40, R4 ;  /* 0x0000002829047223 */ /* 0x040fe20000000004 */
[----:B------:R-:W-:Y:S01]  /*7120*/  FFMA R5, R41, R44, R5 ;  /* 0x0000002c29057223 */ /* 0x000fe20000000005 */
[----:B------:R-:W-:Y:S01]  /*7130*/  F2FP.F16.F32.PACK_AB R53, R7, R3 ;  /* 0x000000030735723e */ /* 0x000fe200000000ff */
[----:B------:R-:W-:Y:S01]  /*7140*/  FFMA R6, R41, R43, R6 ;  /* 0x0000002b29067223 */ /* 0x000fe20000000006 */
[C---:B------:R-:W-:Y:S01]  /*7150*/  FMUL R11, R38.reuse, R11 ;  /* 0x0000000b260b7220 */ /* 0x040fe20000400000 */
[--C-:B------:R-:W-:Y:S01]  /*7160*/  HADD2.F32 R40, -RZ, R56.reuse.H0_H0 ;  /* 0x20000038ff287230 */ /* 0x100fe20000004100 */
[----:B------:R-:W-:Y:S01]  /*7170*/  F2FP.F16.F32.PACK_AB R54, R5, R4 ;  /* 0x000000040536723e */ /* 0x000fe200000000ff */
[C---:B------:R-:W-:Y:S01]  /*7180*/  FMUL R8, R38.reuse, R12 ;  /* 0x0000000c26087220 */ /* 0x040fe20000400000 */
        /* <DEDUP_REMOVED lines=13> */
[--C-:B------:R-:W-:Y:S02]  /*7260*/  HADD2.F32 R43, -RZ, R58.reuse.H0_H0 ;  /* 0x2000003aff2b7230 */ /* 0x100fe40000004100 */
[----:B------:R-:W-:Y:S01]  /*7270*/  FFMA R15, R41, R40, R15 ;  /* 0x00000028290f7223 */ /* 0x000fe2000000000f */
[C---:B------:R-:W-:Y:S01]  /*7280*/  FMUL R12, R38.reuse, R16 ;  /* 0x00000010260c7220 */ /* 0x040fe20000400000 */
[----:B------:R-:W-:Y:S02]  /*7290*/  HADD2.F32 R42, -RZ, R58.H1_H1 ;  /* 0x3000003aff2a7230 */ /* 0x000fe40000004100 */
[C---:B------:R-:W-:Y:S01]  /*72a0*/  FMUL R13, R38.reuse, R17 ;  /* 0x00000011260d7220 */ /* 0x040fe20000400000 */
[C---:B------:R-:W-:Y:S01]  /*72b0*/  FMUL R14, R38.reuse, R18 ;  /* 0x00000012260e7220 */ /* 0x040fe20000400000 */
[----:B------:R-:W-:Y:S01]  /*72c0*/  F2FP.F16.F32.PACK_AB R69, R15, R10 ;  /* 0x0000000a0f45723e */ /* 0x000fe200000000ff */
[C---:B------:R-:W-:Y:S01]  /*72d0*/  FFMA R12, R41.reuse, R43, R12 ;  /* 0x0000002b290c7223 */ /* 0x040fe2000000000c */
[----:B------:R-:W-:Y:S02]  /*72e0*/  HADD2.F32 R40, -RZ, R59.H1_H1 ;  /* 0x3000003bff287230 */ /* 0x000fe40000004100 */
[C---:B------:R-:W-:Y:S01]  /*72f0*/  FFMA R13, R41.reuse, R42, R13 ;  /* 0x0000002a290d7223 */ /* 0x040fe2000000000d */
[----:B------:R-:W-:Y:S01]  /*7300*/  FFMA R14, R41, R45, R14 ;  /* 0x0000002d290e7223 */ /* 0x000fe2000000000e */
[C---:B------:R-:W-:Y:S01]  /*7310*/  FMUL R19, R38.reuse, R19 ;  /* 0x0000001326137220 */ /* 0x040fe20000400000 */
[--C-:B------:R-:W-:Y:S02]  /*7320*/  HADD2.F32 R43, -RZ, R64.reuse.H0_H0 ;  /* 0x20000040ff2b7230 */ /* 0x100fe40000004100 */
        /* <DEDUP_REMOVED lines=13> */
[--C-:B------:R-:W-:Y:S01]  /*7400*/  HADD2.F32 R42, -RZ, R66.reuse.H0_H0 ;  /* 0x20000042ff2a7230 */ /* 0x100fe20000004100 */
[----:B------:R2:W-:Y:S01]  /*7410*/  STSM.16.M88.4 [R96+0x2400], R68 ;  /* 0x0024004460007844 */ /* 0x0005e20000000200 */
[----:B-1----:R-:W-:Y:S01]  /*7420*/  F2FP.F16.F32.PACK_AB R52, R17, R16 ;  /* 0x000000101134723e */ /* 0x002fe200000000ff */
[----:B------:R-:W-:Y:S01]  /*7430*/  FFMA R23, R41, R40, R23 ;  /* 0x0000002829177223 */ /* 0x000fe20000000017 */
        /* <DEDUP_REMOVED lines=19> */
[C---:B------:R-:W-:Y:S01]  /*7570*/  FFMA R25, R41.reuse, R42, R25 ;  /* 0x0000002a29197223 */ /* 0x040fe20000000019 */
[----:B------:R-:W-:Y:S02]  /*7580*/  HADD2.F32 R40, -RZ, R73.H1_H1 ;  /* 0x30000049ff287230 */ /* 0x000fe40000004100 */
[C---:B------:R-:W-:Y:S01]  /*7590*/  FFMA R26, R41.reuse, R43, R26 ;  /* 0x0000002b291a7223 */ /* 0x040fe2000000001a */
[C---:B------:R-:W-:Y:S01]  /*75a0*/  FMUL R31, R38.reuse, R31 ;  /* 0x0000001f261f7220 */ /* 0x040fe20000400000 */
[--C-:B------:R-:W-:Y:S02]  /*75b0*/  HADD2.F32 R43, -RZ, R74.reuse.H0_H0 ;  /* 0x2000004aff2b7230 */ /* 0x100fe40000004100 */
[C---:B------:R-:W-:Y:S01]  /*75c0*/  FMUL R28, R38.reuse, R32 ;  /* 0x00000020261c7220 */ /* 0x040fe20000400000 */
[----:B------:R-:W-:Y:S02]  /*75d0*/  HADD2.F32 R42, -RZ, R74.H1_H1 ;  /* 0x3000004aff2a7230 */ /* 0x000fe40000004100 */
[C---:B------:R-:W-:Y:S01]  /*75e0*/  FMUL R29, R38.reuse, R33 ;  /* 0x00000021261d7220 */ /* 0x040fe20000400000 */
[--C-:B------:R-:W-:Y:S02]  /*75f0*/  HADD2.F32 R45, -RZ, R75.reuse.H0_H0 ;  /* 0x2000004bff2d7230 */ /* 0x100fe40000004100 */
[C---:B------:R-:W-:Y:S01]  /*7600*/  FMUL R30, R38.reuse, R34 ;  /* 0x00000022261e7220 */ /* 0x040fe20000400000 */
[----:B------:R-:W-:Y:S02]  /*7610*/  HADD2.F32 R44, -RZ, R75.H1_H1 ;  /* 0x3000004bff2c7230 */ /* 0x000fe40000004100 */
[C---:B------:R-:W-:Y:S01]  /*7620*/  FFMA R31, R41.reuse, R40, R31 ;  /* 0x00000028291f7223 */ /* 0x040fe2000000001f */
        /* <DEDUP_REMOVED lines=9> */
[----:B------:R2:W-:Y:S01]  /*76c0*/  STSM.16.M88.4 [R99+0x2000], R52 ;  /* 0x0020003463007844 */ /* 0x0005e20000000200 */
[----:B------:R-:W-:Y:S02]  /*76d0*/  F2FP.F16.F32.PACK_AB R106, R29, R28 ;  /* 0x0000001c1d6a723e */ /* 0x000fe400000000ff */
[----:B------:R-:W-:Y:S02]  /*76e0*/  F2FP.F16.F32.PACK_AB R107, R35, R30 ;  /* 0x0000001e236b723e */ /* 0x000fe400000000ff */
[----:B----4-:R-:W-:Y:S03]  /*76f0*/  @P6 PRMT R102, R101, 0x654, R102 ;  /* 0x0000065465666816 */ /* 0x010fe60000000066 */
[----:B------:R2:W-:Y:S01]  /*7700*/  STSM.16.M88.4 [R100+0x2000], R104 ;  /* 0x0020006864007844 */ /* 0x0005e20000000200 */
[----:B------:R-:W-:Y:S01]  /*7710*/  @!PT LDS RZ, [RZ] ;  /* 0x00000000fffff984 */ /* 0x000fe20000000800 */
[----:B------:R-:W-:Y:S01]  /*7720*/  @!PT LDS RZ, [RZ] ;  /* 0x00000000fffff984 */ /* 0x000fe20000000800 */
[----:B------:R-:W-:Y:S01]  /*7730*/  @!PT LDS RZ, [RZ] ;  /* 0x00000000fffff984 */ /* 0x000fe20000000800 */
[----:B------:R-:W-:Y:S01]  /*7740*/  @!PT LDS RZ, [RZ] ;  /* 0x00000000fffff984 */ /* 0x000fe20000000800 */
[----:B------:R1:W-:Y:S07]  /*7750*/  MEMBAR.ALL.CTA ;  /* 0x0000000000007992 */ /* 0x0003ee0000008000 */
[----:B-1----:R-:W1:Y:S02]  /*7760*/  FENCE.VIEW.ASYNC.S ;  /* 0x00000000000073c6 */ /* 0x002e640000000000 */
[----:B-1----:R-:W-:Y:S06]  /*7770*/  BAR.SYNC.DEFER_BLOCKING 0x1, 0x80 ;  /* 0x0042000000007b1d */ /* 0x002fec0000010000 */
[----:B------:R-:W-:Y:S05]  /*7780*/  @P0 BRA `(.L_x_114) ;  /* 0x0000000000280947 */ /* 0x000fea0003800000 */
[----:B------:R-:W1:Y:S01]  /*7790*/  LDCU.64 UR6, c[0x0][0x348] ;  /* 0x00006900ff0677ac */ /* 0x000e620008000a00 */
[----:B------:R-:W-:Y:S02]  /*77a0*/  UIADD3 UR9, UPT, UPT, UR49, 0x40, URZ ;  /* 0x0000004031097890 */ /* 0x000fe4000fffe0ff */
[----:B------:R-:W-:Y:S01]  /*77b0*/  UIADD3 UR8, UPT, UPT, UR44, 0x2400, URZ ;  /* 0x000024002c087890 */ /* 0x000fe2000fffe0ff */
[----:B------:R-:W-:Y:S01]  /*77c0*/  UMOV UR10, UR50 ;  /* 0x00000032000a7c82 */ /* 0x000fe20008000000 */
[----:B------:R-:W-:Y:S01]  /*77d0*/  UMOV UR11, UR36 ;  /* 0x00000024000b7c82 */ /* 0x000fe20008000000 */
[----:B-1----:R-:W-:Y:S04]  /*77e0*/  UIADD3 UR4, UP0, UPT, UR6, 0x680, URZ ;  /* 0x0000068006047890 */ /* 0x002fe8000ff1e0ff */
[----:B------:R-:W-:Y:S09]  /*77f0*/  UIADD3.X UR5, UPT, UPT, URZ, UR7, URZ, UP0, !UPT ;  /* 0x00000007ff057290 */ /* 0x000ff200087fe4ff */
[----:B------:R1:W-:Y:S01]  /*7800*/  UTMASTG.3D [UR8], [UR4] ;  /* 0x00000008040073b5 */ /* 0x0003e20008010000 */
[----:B------:R0:W-:Y:S01]  /*7810*/  UTMACMDFLUSH ;  /* 0x00000000000079b7 */ /* 0x0001e20000000000 */
[----:B-1----:R-:W-:Y:S04]  /*7820*/  DEPBAR.LE SB0, 0x1 ;  /* 0x000080400000791a */ /* 0x002fe80000000000 */
.L_x_114:
[----:B------:R-:W-:Y:S05]  /*7830*/  BSYNC.RECONVERGENT B0 ;  /* 0x0000000000007941 */ /* 0x000fea0003800200 */
.L_x_113:
[----:B------:R-:W-:Y:S01]  /*7840*/  BAR.SYNC.DEFER_BLOCKING 0x1, 0x80 ;  /* 0x0042000000007b1d */ /* 0x000fe20000010000 */
[----:B------:R-:W-:Y:S04]  /*7850*/  UIADD3 UR4, UPT, UPT, UR46, 0x1, URZ ;  /* 0x000000012e047890 */ /* 0x000fe8000fffe0ff */
[----:B------:R-:W-:Y:S04]  /*7860*/  UISETP.NE.AND UP0, UPT, UR4, 0x4, UPT ;  /* 0x000000040400788c */ /* 0x000fe8000bf05270 */
[----:B------:R-:W-:Y:S01]  /*7870*/  USEL UR45, UR4, URZ, UP0 ;  /* 0x000000ff042d7287 */ /* 0x000fe20008000000 */
[----:B------:R1:W-:Y:S01]  /*7880*/  @P6 SYNCS.ARRIVE.TRANS64.RED.A1T0 RZ, [R102+URZ], RZ ;  /* 0x000000ff66ff69a7 */ /* 0x0003e200081004ff */
[----:B------:R-:W-:Y:S01]  /*7890*/  BSSY B1, `(.L_x_115) ;  /* 0x0000018000017945 */ /* 0x000fe20003800000 */
[----:B------:R-:W3:Y:S02]  /*78a0*/  @P6 SYNCS.PHASECHK.TRANS64.TRYWAIT P0, [R63+URZ+0x30], R108 ;  /* 0x0000306c3f0065a7 */ /* 0x000ee400080011ff */
[----:B---3--:R-:W-:Y:S01]  /*78b0*/  @P6 SEL R60, RZ, 0x1, !P0 ;  /* 0x00000001ff3c6807 */ /* 0x008fe20004000000 */
[----:B-1----:R-:W-:Y:S06]  /*78c0*/  @!P6 BRA `(.L_x_116) ;  /* 0x000000000050e947 */ /* 0x002fec0003800000 */
        /* <DEDUP_REMOVED lines=8> */
[----:B------:R-:W-:Y:S04]  /*7950*/  SHF.L.U32 R4, R91, 0x1f, RZ ;  /* 0x0000001f5b047819 */ /* 0x000fe800000006ff */
[----:B------:R-:W1:Y:S02]  /*7960*/  SYNCS.PHASECHK.TRANS64.TRYWAIT P0, [R63+URZ+0x30], R4 ;  /* 0x000030043f0075a7 */ /* 0x000e6400080011ff */
[----:B-1----:R-:W-:Y:S05]  /*7970*/  @!P0 BRA `(.L_x_119) ;  /* 0x00000024006c8947 */ /* 0x002fea0003800000 */
.L_x_118:
[----:B------:R-:W-:Y:S05]  /*7980*/  BSYNC B0 ;  /* 0x0000000000007941 */ /* 0x000fea0003800000 */
.L_x_117:
[----:B------:R-:W-:Y:S02]  /*7990*/  ISETP.NE.AND P0, PT, R61, RZ, PT ;  /* 0x000000ff3d00720c */ /* 0x000fe40003f05270 */
[----:B------:R-:W-:Y:S11]  /*79a0*/  IADD3 R46, PT, PT, R46, 0x1, RZ ;  /* 0x000000012e2e7810 */ /* 0x000ff60007ffe0ff */
[----:B-1----:R-:W-:Y:S01]  /*79b0*/  @P0 IMAD.IADD R4, R92, 0x1, R3 ;  /* 0x000000015c040824 */ /* 0x002fe200078e0203 */
[----:B------:R-:W-:Y:S05]  /*79c0*/  @P0 WARPSYNC.ALL ;  /* 0x0000000000000948 */ /* 0x000fea0003800000 */
[----:B------:R1:W3:Y:S04]  /*79d0*/  @P0 LDSM.16.M88.4 R48, [R2+UR44+0x400] ;  /* 0x0004002c0230083b */ /* 0x0002e80008000200 */
[----:B------:R1:W4:Y:S04]  /*79e0*/  @P0 LDSM.16.M88.4 R56, [R0+0x400] ;  /* 0x000400000038083b */ /* 0x0003280000000200 */
[----:B------:R1:W1:Y:S04]  /*79f0*/  @P0 LDSM.16.M88.4 R64, [R3+0x400] ;  /* 0x000400000340083b */ /* 0x0002680000000200 */
[----:B------:R1:W1:Y:S02]  /*7a00*/  @P0 LDSM.16.M88.4 R72, [R4+0x400] ;  /* 0x000400000448083b */ /* 0x0002640000000200 */
.L_x_116:
[----:B------:R-:W-:Y:S05]  /*7a10*/  BSYNC B1 ;  /* 0x0000000000017941 */ /* 0x000fea0003800000 */
.L_x_115:
[----:B-1----:R-:W-:Y:S05]  /*7a20*/  VIADD R3, R39, 0x80 ;  /* 0x0000008027037836 */ /* 0x002fea0000000000 */
[----:B------:R-:W-:Y:S04]  /*7a30*/  SHF.R.U32.HI R3, RZ, 0x15, R3 ;  /* 0x00000015ff037819 */ /* 0x000fe80000011603 */
[----:B------:R-:W-:Y:S11]  /*7a40*/  LOP3.LUT P0, RZ, R3, 0x3, R82, 0x48, !PT ;  /* 0x0000000303ff7812 */ /* 0x000ff60007804852 */
[----:B------:R-:W-:Y:S02]  /*7a50*/  @!UPT UIADD3 URZ, UPT, UPT, URZ, URZ, URZ ;  /* 0x000000fffffff290 */ /* 0x000fe4000fffe0ff */
[----:B------:R-:W-:Y:S05]  /*7a60*/  @!P0 BRA `(.L_x_120) ;  /* 0x0000000000408947 */ /* 0x000fea0003800000 */
[----:B------:R-:W1:Y:S01]  /*7a70*/  LDCU.64 UR8, c[0x4][0x70] ;  /* 0x01000e00ff0877ac */ /* 0x000e620008000a00 */
[----:B------:R-:W-:Y:S01]  /*7a80*/  MOV R3, 0x0 ;  /* 0x0000000000037802 */ /* 0x000fe20000000f00 */
[----:B------:R-:W-:Y:S02]  /*7a90*/  HFMA2 R12, -RZ, RZ, 0, 5.9604644775390625e-08 ;  /* 0x00000001ff0c7431 */ /* 0x000fe400000001ff */
[----:B------:R-:W-:Y:S02]  /*7aa0*/  IMAD.MOV.U32 R8, RZ, RZ, 0x192 ;  /* 0x00000192ff087424 */ /* 0x000fe400078e00ff */
[----:B------:R-:W-:Y:S01]  /*7ab0*/  IMAD.MOV.U32 R13, RZ, RZ, RZ ;  /* 0x000000ffff0d7224 */ /* 0x000fe200078e00ff */
[----:B------:R-:W5:Y:S01]  /*7ac0*/  LDCU.64 UR6, c[0x4][0x78] ;  /* 0x01000f00ff0677ac */ /* 0x000f620008000a00 */
[----:B------:R-:W2:Y:S01]  /*7ad0*/  LDC.64 R2, c[0x4][R3] ;  /* 0x0100000003027b82 */ /* 0x000ea20000000a00 */
[----:B------:R-:W3:Y:S01]  /*7ae0*/  LDCU.64 UR4, c[0x4][0x10] ;  /* 0x01000200ff0477ac */ /* 0x000ee20008000a00 */
[----:B-1----:R-:W-:Y:S01]  /*7af0*/  MOV R5, UR9 ;  /* 0x0000000900057c02 */ /* 0x002fe20008000f00 */
[----:B------:R-:W-:Y:S01]  /*7b00*/  IMAD.U32 R4, RZ, RZ, UR8 ;  /* 0x00000008ff047e24 */ /* 0x000fe2000f8e00ff */
[----:B-----5:R-:W-:Y:S01]  /*7b10*/  MOV R7, UR7 ;  /* 0x0000000700077c02 */ /* 0x020fe20008000f00 */
[----:B------:R-:W-:Y:S01]  /*7b20*/  IMAD.U32 R6, RZ, RZ, UR6 ;  /* 0x00000006ff067e24 */ /* 0x000fe2000f8e00ff */
[----:B---3--:R-:W-:Y:S01]  /*7b30*/  MOV R11, UR5 ;  /* 0x00000005000b7c02 */ /* 0x008fe20008000f00 */
[----:B------:R-:W-:Y:S02]  /*7b40*/  IMAD.U32 R10, RZ, RZ, UR4 ;  /* 0x00000004ff0a7e24 */ /* 0x000fe4000f8e00ff */
[----:B------:R-:W-:Y:S07]  /*7b50*/  LEPC R20, `(.L_x_120) ;  /* 0x000000001014794e */ /* 0x000fee0000000000 */
[----:B--2-4-:R-:W-:Y:S05]  /*7b60*/  CALL.ABS.NOINC R2 ;  /* 0x0000000002007343 */ /* 0x014fea0003c00000 */
.L_x_120:
[----:B------:R-:W-:Y:S05]  /*7b70*/  WARPSYNC.ALL ;  /* 0x0000000000007948 */ /* 0x000fea0003800000 */
[----:B------:R-:W-:Y:S01]  /*7b80*/  R2UR UR4, R39 ;  /* 0x00000000270472ca */ /* 0x000fe200000e0000 */
[--C-:B---3--:R-:W-:Y:S01]  /*7b90*/  HADD2.F32 R40, -RZ, R48.reuse.H0_H0 ;  /* 0x20000030ff287230 */ /* 0x108fe20000004100 */
[----:B------:R-:W-:Y:S01]  /*7ba0*/  ISETP.NE.AND P6, PT, R95, RZ, PT ;  /* 0x000000ff5f00720c */ /* 0x000fe20003fc5270 */
[----:B------:R-:W-:Y:S01]  /*7bb0*/  HADD2.F32 R43, -RZ, R48.H1_H1 ;  /* 0x30000030ff2b7230 */ /* 0x000fe20000004100 */
[----:B------:R-:W-:Y:S01]  /*7bc0*/  ISETP.NE.AND P0, PT, R94, RZ, PT ;  /* 0x000000ff5e00720c */ /* 0x000fe20003f05270 */
[----:B------:R-:W-:Y:S01]  /*7bd0*/  HADD2.F32 R42, -RZ, R49.H0_H0 ;  /* 0x20000031ff2a7230 */ /* 0x000fe20000004100 */
[----:B------:R-:W-:Y:S01]  /*7be0*/  MOV R63, UR45 ;  /* 0x0000002d003f7c02 */ /* 0x000fe20008000f00 */
[--C-:B------:R-:W-:Y:S01]  /*7bf0*/  HADD2.F32 R45, -RZ, R51.reuse.H0_H0 ;  /* 0x20000033ff2d7230 */ /* 0x100fe20000004100 */
[----:B------:R-:W-:Y:S01]  /*7c00*/  BSSY.RECONVERGENT B0, `(.L_x_121) ;  /* 0x0000089000007945 */ /* 0x000fe20003800200 */
[----:B------:R-:W-:Y:S01]  /*7c10*/  HADD2.F32 R44, -RZ, R51.H1_H1 ;  /* 0x30000033ff2c7230 */ /* 0x000fe20000004100 */
[----:B------:R-:W-:Y:S03]  /*7c20*/  LEA R108, R46, UR44, 0x3 ;  /* 0x0000002c2e6c7c11 */ /* 0x000fe6000f8e18ff */
[----:B------:R-:W1:Y:S02]  /*7c30*/  LDTM.16dp256bit.x8 R4, tmem[UR4+0x80] ;  /* 0x00008004000479ee */ /* 0x000e6400081a0000 */
[----:B------:R-:W-:Y:S04]  /*7c40*/  @P6 LEA R63, R63, UR44, 0x3 ;  /* 0x0000002c3f3f6c11 */ /* 0x000fe8000f8e18ff */
[----:B------:R-:W-:Y:S02]  /*7c50*/  @P6 IADD3 R102, PT, PT, R63, 0x50, RZ ;  /* 0x000000503f666810 */ /* 0x000fe40007ffe0ff */
[----:B------:R-:W-:Y:S02]  /*7c60*/  @P6 SHF.L.U32 R63, R91, 0x1f, RZ ;  /* 0x0000001f5b3f6819 */ /* 0x000fe400000006ff */
[----:B------:R-:W-:Y:S01]  /*7c70*/  @P6 PRMT R102, R101, 0x654, R102 ;  /* 0x0000065465666816 */ /* 0x000fe20000000066 */
[C---:B-1----:R-:W-:Y:S01]  /*7c80*/  FMUL R0, R38.reuse, R4 ;  /* 0x0000000426007220 */ /* 0x042fe20000400000 */
[C---:B------:R-:W-:Y:S01]  /*7c90*/  FMUL R2, R38.reuse, R5 ;  /* 0x0000000526027220 */ /* 0x040fe20000400000 */
[C---:B------:R-:W-:Y:S01]  /*7ca0*/  FMUL R3, R38.reuse, R6 ;  /* 0x0000000626037220 */ /* 0x040fe20000400000 */
        /* <DEDUP_REMOVED lines=8> */
[----:B--2---:R-:W-:Y:S01]  /*7d30*/  F2FP.F16.F32.PACK_AB R68, R2, R0 ;  /* 0x000000000244723e */ /* 0x004fe200000000ff */
[C---:B------:R-:W-:Y:S01]  /*7d40*/  FFMA R7, R41.reuse, R40, R7 ;  /* 0x0000002829077223 */ /* 0x040fe20000000007 */
[----:B------:R-:W-:Y:S01]  /*7d50*/  FFMA R4, R41, R43, R4 ;  /* 0x0000002b29047223 */ /* 0x000fe20000000004 */
[C---:B------:R-:W-:Y:S01]  /*7d60*/  FMUL R5, R38.reuse, R9 ;  /* 0x0000000926057220 */ /* 0x040fe20000400000 */
[C---:B------:R-:W-:Y:S01]  /*7d70*/  FMUL R6, R38.reuse, R10 ;  /* 0x0000000a26067220 */ /* 0x040fe20000400000 */
[C---:B------:R-:W-:Y:S01]  /*7d80*/  FMUL R11, R38.reuse, R11 ;  /* 0x0000000b260b7220 */ /* 0x040fe20000400000 */
[--C-:B----4-:R-:W-:Y:S01]  /*7d90*/  HADD2.F32 R40, -RZ, R56.reuse.H0_H0 ;  /* 0x20000038ff287230 */ /* 0x110fe20000004100 */
[----:B------:R-:W-:Y:S01]  /*7da0*/  F2FP.F16.F32.PACK_AB R69, R7, R3 ;  /* 0x000000030745723e */ /* 0x000fe200000000ff */
[C---:B------:R-:W-:Y:S01]  /*7db0*/  FFMA R5, R41.reuse, R42, R5 ;  /* 0x0000002a29057223 */ /* 0x040fe20000000005 */
[C---:B------:R-:W-:Y:S01]  /*7dc0*/  FFMA R6, R41.reuse, R45, R6 ;  /* 0x0000002d29067223 */ /* 0x040fe20000000006 */
[----:B------:R-:W-:Y:S01]  /*7dd0*/  FFMA R11, R41, R44, R11 ;  /* 0x0000002c290b7223 */ /* 0x000fe2000000000b */
[C---:B------:R-:W-:Y:S01]  /*7de0*/  FMUL R8, R38.reuse, R12 ;  /* 0x0000000c26087220 */ /* 0x040fe20000400000 */
[----:B------:R-:W-:Y:S01]  /*7df0*/  HADD2.F32 R42, -RZ, R56.H1_H1 ;  /* 0x30000038ff2a7230 */ /* 0x000fe20000004100 */
[----:B------:R-:W-:Y:S01]  /*7e00*/  F2FP.F16.F32.PACK_AB R70, R5, R4 ;  /* 0x000000040546723e */ /* 0x000fe200000000ff */
[C---:B------:R-:W-:Y:S01]  /*7e10*/  FMUL R9, R38.reuse, R13 ;  /* 0x0000000d26097220 */ /* 0x040fe20000400000 */
[----:B------:R-:W-:Y:S01]  /*7e20*/  F2FP.F16.F32.PACK_AB R71, R11, R6 ;  /* 0x000000060b47723e */ /* 0x000fe200000000ff */
[C---:B------:R-:W-:Y:S01]  /*7e30*/  FFMA R8, R41.reuse, R40, R8 ;  /* 0x0000002829087223 */ /* 0x040fe20000000008 */
[--C-:B------:R-:W-:Y:S02]  /*7e40*/  HADD2.F32 R43, -RZ, R57.reuse.H0_H0 ;  /* 0x20000039ff2b7230 */ /* 0x100fe40000004100 */
[----:B------:R-:W-:Y:S01]  /*7e50*/  FFMA R9, R41, R42, R9 ;  /* 0x0000002a29097223 */ /* 0x000fe20000000009 */
[C---:B------:R-:W-:Y:S01]  /*7e60*/  FMUL R10, R38.reuse, R14 ;  /* 0x0000000e260a7220 */ /* 0x040fe20000400000 */
[----:B------:R-:W-:Y:S01]  /*7e70*/  HADD2.F32 R40, -RZ, R57.H1_H1 ;  /* 0x30000039ff287230 */ /* 0x000fe20000004100 */
[----:B------:R1:W-:Y:S01]  /*7e80*/  STSM.16.M88.4 [R97+0x4400], R68 ;  /* 0x0044004461007844 */ /* 0x0003e20000000200 */
[C---:B------:R-:W-:Y:S01]  /*7e90*/  FMUL R15, R38.reuse, R15 ;  /* 0x0000000f260f7220 */ /* 0x040fe20000400000 */
[----:B------:R-:W-:Y:S01]  /*7ea0*/  F2FP.F16.F32.PACK_AB R52, R9, R8 ;  /* 0x000000080934723e */ /* 0x000fe200000000ff */
[C---:B------:R-:W-:Y:S01]  /*7eb0*/  FFMA R10, R41.reuse, R43, R10 ;  /* 0x0000002b290a7223 */ /* 0x040fe2000000000a */
[--C-:B------:R-:W-:Y:S02]  /*7ec0*/  HADD2.F32 R42, -RZ, R58.reuse.H0_H0 ;  /* 0x2000003aff2a7230 */ /* 0x100fe40000004100 */
        /* <DEDUP_REMOVED lines=26> */
[----:B-1----:R-:W-:Y:S01]  /*8070*/  F2FP.F16.F32.PACK_AB R68, R17, R16 ;  /* 0x000000101144723e */ /* 0x002fe200000000ff */
        /* <DEDUP_REMOVED lines=45> */
[----:B------:R-:W-:Y:S05]  /*8350*/  F2FP.F16.F32.PACK_AB R107, R35, R30 ;  /* 0x0000001e236b723e */ /* 0x000fea00000000ff */
        /* <DEDUP_REMOVED lines=19> */
.L_x_122:
[----:B------:R-:W-:Y:S05]  /*8490*/  BSYNC.RECONVERGENT B0 ;  /* 0x0000000000007941 */ /* 0x000fea0003800200 */
.L_x_121:
        /* <DEDUP_REMOVED lines=20> */
.L_x_126:
[----:B------:R-:W-:Y:S05]  /*85e0*/  BSYNC B0 ;  /* 0x0000000000007941 */ /* 0x000fea0003800000 */
.L_x_125:
[----:B------:R-:W-:Y:S11]  /*85f0*/  ISETP.NE.AND P0, PT, R61, RZ, PT ;  /* 0x000000ff3d00720c */ /* 0x000ff60003f05270 */
[----:B------:R-:W-:Y:S02]  /*8600*/  @!UPT UIADD3 URZ, UPT, UPT, URZ, URZ, URZ ;  /* 0x000000fffffff290 */ /* 0x000fe4000fffe0ff */
[----:B------:R-:W-:Y:S01]  /*8610*/  @P0 IADD3 R2, PT, PT, R92, R5, RZ ;  /* 0x000000055c020210 */ /* 0x000fe20007ffe0ff */
[----:B------:R-:W-:Y:S05]  /*8620*/  @P0 WARPSYNC.ALL ;  /* 0x0000000000000948 */ /* 0x000fea0003800000 */
[----:B------:R3:W4:Y:S04]  /*8630*/  @P0 LDSM.16.M88.4 R48, [R46+UR44+0x400] ;  /* 0x0004002c2e30083b */ /* 0x0007280008000200 */
[----:B------:R3:W1:Y:S04]  /*8640*/  @P0 LDSM.16.M88.4 R56, [R0+0x400] ;  /* 0x000400000038083b */ /* 0x0006680000000200 */
[----:B------:R3:W1:Y:S04]  /*8650*/  @P0 LDSM.16.M88.4 R64, [R5+0x400] ;  /* 0x000400000540083b */ /* 0x0006680000000200 */
[----:B------:R3:W1:Y:S02]  /*8660*/  @P0 LDSM.16.M88.4 R72, [R2+0x400] ;  /* 0x000400000248083b */ /* 0x0006640000000200 */
.L_x_124:
[----:B------:R-:W-:Y:S05]  /*8670*/  BSYNC B1 ;  /* 0x0000000000017941 */ /* 0x000fea0003800000 */
.L_x_123:
        /* <DEDUP_REMOVED lines=11> */
[----:B---3--:R-:W3:Y:S01]  /*8730*/  LDC.64 R2, c[0x4][R3] ;  /* 0x0100000003027b82 */ /* 0x008ee20000000a00 */
[----:B------:R-:W2:Y:S01]  /*8740*/  LDCU.64 UR4, c[0x4][0x10] ;  /* 0x01000200ff0477ac */ /* 0x000ea20008000a00 */
[----:B-1----:R-:W-:Y:S01]  /*8750*/  MOV R5, UR9 ;  /* 0x0000000900057c02 */ /* 0x002fe20008000f00 */
[----:B------:R-:W-:Y:S01]  /*8760*/  IMAD.U32 R4, RZ, RZ, UR8 ;  /* 0x00000008ff047e24 */ /* 0x000fe2000f8e00ff */
[----:B-----5:R-:W-:Y:S01]  /*8770*/  MOV R7, UR7 ;  /* 0x0000000700077c02 */ /* 0x020fe20008000f00 */
[----:B------:R-:W-:Y:S01]  /*8780*/  IMAD.U32 R6, RZ, RZ, UR6 ;  /* 0x00000006ff067e24 */ /* 0x000fe2000f8e00ff */
[----:B--2---:R-:W-:Y:S01]  /*8790*/  MOV R11, UR5 ;  /* 0x00000005000b7c02 */ /* 0x004fe20008000f00 */
[----:B------:R-:W-:Y:S02]  /*87a0*/  IMAD.U32 R10, RZ, RZ, UR4 ;  /* 0x00000004ff0a7e24 */ /* 0x000fe4000f8e00ff */
[----:B------:R-:W-:Y:S07]  /*87b0*/  LEPC R20, `(.L_x_128) ;  /* 0x000000001014794e */ /* 0x000fee0000000000 */
[----:B---34-:R-:W-:Y:S05]  /*87c0*/  CALL.ABS.NOINC R2 ;  /* 0x0000000002007343 */ /* 0x018fea0003c00000 */
.L_x_128:
[----:B------:R-:W-:Y:S01]  /*87d0*/  ISETP.NE.AND P0, PT, R94, RZ, PT ;  /* 0x000000ff5e00720c */ /* 0x000fe20003f05270 */
[----:B------:R-:W-:Y:S05]  /*87e0*/  WARPSYNC.ALL ;  /* 0x0000000000007948 */ /* 0x000fea0003800000 */
[----:B------:R-:W-:Y:S01]  /*87f0*/  R2UR UR4, R39 ;  /* 0x00000000270472ca */ /* 0x000fe200000e0000 */
[--C-:B----4-:R-:W-:Y:S01]  /*8800*/  HADD2.F32 R40, -RZ, R48.reuse.H0_H0 ;  /* 0x20000030ff287230 */ /* 0x110fe20000004100 */
[----:B------:R-:W1:Y:S01]  /*8810*/  S2UR UR6, SR_CgaCtaId ;  /* 0x00000000000679c3 */ /* 0x000e620000008800 */
[----:B------:R-:W-:Y:S01]  /*8820*/  HADD2.F32 R42, -RZ, R48.H1_H1 ;  /* 0x30000030ff2a7230 */ /* 0x000fe20000004100 */
[----:B------:R-:W-:Y:S01]  /*8830*/  R2UR UR5, R98 ;  /* 0x00000000620572ca */ /* 0x000fe200000e0000 */
[--C-:B------:R-:W-:Y:S01]  /*8840*/  HADD2.F32 R43, -RZ, R49.reuse.H0_H0 ;  /* 0x20000031ff2b7230 */ /* 0x100fe20000004100 */
[----:B------:R-:W-:Y:S01]  /*8850*/  BSSY.RECONVERGENT B0, `(.L_x_129) ;  /* 0x0000089000007945 */ /* 0x000fe20003800200 */
[----:B------:R-:W-:Y:S02]  /*8860*/  HADD2.F32 R44, -RZ, R49.H1_H1 ;  /* 0x30000031ff2c7230 */ /* 0x000fe40000004100 */
[--C-:B------:R-:W-:Y:S02]  /*8870*/  HADD2.F32 R45, -RZ, R50.reuse.H0_H0 ;  /* 0x20000032ff2d7230 */ /* 0x100fe40000004100 */
[----:B---3--:R-:W-:Y:S02]  /*8880*/  HADD2.F32 R46, -RZ, R50.H1_H1 ;  /* 0x30000032ff2e7230 */ /* 0x008fe40000004100 */
[----:B------:R-:W3:Y:S01]  /*8890*/  LDTM.16dp256bit.x8 R4, tmem[UR4+0xc0] ;  /* 0x0000c004000479ee */ /* 0x000ee200081a0000 */
[----:B------:R-:W-:Y:S01]  /*88a0*/  NOP ;  /* 0x0000000000007918 */ /* 0x000fe20000000000 */
[--C-:B------:R-:W-:Y:S02]  /*88b0*/  HADD2.F32 R47, -RZ, R51.reuse.H0_H0 ;  /* 0x20000033ff2f7230 */ /* 0x100fe40000004100 */
[----:B------:R-:W-:Y:S01]  /*88c0*/  UIADD3 UR4, UPT, UPT, UR5, 0xc0, URZ ;  /* 0x000000c005047890 */ /* 0x000fe2000fffe0ff */
[----:B------:R-:W-:Y:S02]  /*88d0*/  HADD2.F32 R49, -RZ, R51.H1_H1 ;  /* 0x30000033ff317230 */ /* 0x000fe40000004100 */
[--C-:B------:R-:W-:Y:S02]  /*88e0*/  HADD2.F32 R48, -RZ, R56.reuse.H0_H0 ;  /* 0x20000038ff307230 */ /* 0x100fe40000004100 */
[----:B------:R-:W-:Y:S02]  /*88f0*/  HADD2.F32 R51, -RZ, R56.H1_H1 ;  /* 0x30000038ff337230 */ /* 0x000fe40000004100 */
[--C-:B------:R-:W-:Y:S02]  /*8900*/  HADD2.F32 R50, -RZ, R57.reuse.H0_H0 ;  /* 0x20000039ff327230 */ /* 0x100fe40000004100 */
[----:B--2---:R-:W-:Y:S02]  /*8910*/  HADD2.F32 R52, -RZ, R57.H1_H1 ;  /* 0x30000039ff347230 */ /* 0x004fe40000004100 */
[--C-:B------:R-:W-:Y:S02]  /*8920*/  HADD2.F32 R53, -RZ, R58.reuse.H0_H0 ;  /* 0x2000003aff357230 */ /* 0x100fe40000004100 */
[----:B------:R-:W-:Y:S02]  /*8930*/  HADD2.F32 R54, -RZ, R58.H1_H1 ;  /* 0x3000003aff367230 */ /* 0x000fe40000004100 */
[--C-:B------:R-:W-:Y:S02]  /*8940*/  HADD2.F32 R55, -RZ, R59.reuse.H0_H0 ;  /* 0x2000003bff377230 */ /* 0x100fe40000004100 */
[----:B------:R-:W-:Y:S02]  /*8950*/  HADD2.F32 R56, -RZ, R59.H1_H1 ;  /* 0x3000003bff387230 */ /* 0x000fe40000004100 */
[--C-:B------:R-:W-:Y:S01]  /*8960*/  HADD2.F32 R57, -RZ, R64.reuse.H0_H0 ;  /* 0x20000040ff397230 */ /* 0x100fe20000004100 */
[----:B-1----:R-:W-:Y:S01]  /*8970*/  UPRMT UR4, UR6, 0x654, UR4 ;  /* 0x0000065406047896 */ /* 0x002fe20008000004 */
[C---:B---3--:R-:W-:Y:S01]  /*8980*/  FMUL R4, R38.reuse, R4 ;  /* 0x0000000426047220 */ /* 0x048fe20000400000 */
[C---:B------:R-:W-:Y:S01]  /*8990*/  FMUL R5, R38.reuse, R5 ;  /* 0x0000000526057220 */ /* 0x040fe20000400000 */
[C---:B------:R-:W-:Y:S01]  /*89a0*/  FMUL R6, R38.reuse, R6 ;  /* 0x0000000626067220 */ /* 0x040fe20000400000 */
[C---:B------:R-:W-:Y:S01]  /*89b0*/  FMUL R7, R38.reuse, R7 ;  /* 0x0000000726077220 */ /* 0x040fe20000400000 */
[C---:B------:R-:W-:Y:S01]  /*89c0*/  FFMA R4, R41.reuse, R40, R4 ;  /* 0x0000002829047223 */ /* 0x040fe20000000004 */
[C---:B------:R-:W-:Y:S01]  /*89d0*/  FFMA R5, R41.reuse, R42, R5 ;  /* 0x0000002a29057223 */ /* 0x040fe20000000005 */
[C---:B------:R-:W-:Y:S01]  /*89e0*/  FFMA R6, R41.reuse, R43, R6 ;  /* 0x0000002b29067223 */ /* 0x040fe20000000006 */
[----:B------:R-:W-:Y:S01]  /*89f0*/  FFMA R7, R41, R44, R7 ;  /* 0x0000002c29077223 */ /* 0x000fe20000000007 */
[----:B------:R-:W-:Y:S01]  /*8a00*/  SYNCS.ARRIVE.TRANS64.RED.A1T0 RZ, [UR4], RZ ;  /* 0x000000ffffff79a7 */ /* 0x000fe20008100404 */
[C---:B------:R-:W-:Y:S01]  /*8a10*/  FMUL R8, R38.reuse, R8 ;  /* 0x0000000826087220 */ /* 0x040fe20000400000 */
[----:B------:R-:W-:Y:S01]  /*8a20*/  F2FP.F16.F32.PACK_AB R104, R5, R4 ;  /* 0x000000040568723e */ /* 0x000fe200000000ff */
[C---:B------:R-:W-:Y:S01]  /*8a30*/  FMUL R9, R38.reuse, R9 ;  /* 0x0000000926097220 */ /* 0x040fe20000400000 */
[----:B------:R-:W-:Y:S01]  /*8a40*/  F2FP.F16.F32.PACK_AB R105, R7, R6 ;  /* 0x000000060769723e */ /* 0x000fe200000000ff */
[C---:B------:R-:W-:Y:S01]  /*8a50*/  FFMA R8, R41.reuse, R45, R8 ;  /* 0x0000002d29087223 */ /* 0x040fe20000000008 */
[C---:B------:R-:W-:Y:S01]  /*8a60*/  FMUL R0, R38.reuse, R10 ;  /* 0x0000000a26007220 */ /* 0x040fe20000400000 */
[C---:B------:R-:W-:Y:S01]  /*8a70*/  FFMA R9, R41.reuse, R46, R9 ;  /* 0x0000002e29097223 */ /* 0x040fe20000000009 */
[C---:B------:R-:W-:Y:S01]  /*8a80*/  FMUL R2, R38.reuse, R11 ;  /* 0x0000000b26027220 */ /* 0x040fe20000400000 */
[C---:B------:R-:W-:Y:S01]  /*8a90*/  FMUL R3, R38.reuse, R12 ;  /* 0x0000000c26037220 */ /* 0x040fe20000400000 */
[----:B------:R-:W-:Y:S01]  /*8aa0*/  FFMA R0, R41, R47, R0 ;  /* 0x0000002f29007223 */ /* 0x000fe20000000000 */
[C---:B------:R-:W-:Y:S01]  /*8ab0*/  FMUL R10, R38.reuse, R13 ;  /* 0x0000000d260a7220 */ /* 0x040fe20000400000 */
[----:B------:R-:W-:Y:S01]  /*8ac0*/  F2FP.F16.F32.PACK_AB R106, R9, R8 ;  /* 0x00000008096a723e */ /* 0x000fe200000000ff */
[C---:B------:R-:W-:Y:S01]  /*8ad0*/  FFMA R2, R41.reuse, R49, R2 ;  /* 0x0000003129027223 */ /* 0x040fe20000000002 */
[C---:B------:R-:W-:Y:S01]  /*8ae0*/  FFMA R3, R41.reuse, R48, R3 ;  /* 0x0000003029037223 */ /* 0x040fe20000000003 */
[C---:B------:R-:W-:Y:S01]  /*8af0*/  FFMA R10, R41.reuse, R51, R10 ;  /* 0x00000033290a7223 */ /* 0x040fe2000000000a */
[C---:B------:R-:W-:Y:S01]  /*8b00*/  FMUL R11, R38.reuse, R14 ;  /* 0x0000000e260b7220 */ /* 0x040fe20000400000 */
[----:B------:R-:W-:Y:S01]  /*8b10*/  FMUL R15, R38, R15 ;  /* 0x0000000f260f7220 */ /* 0x000fe20000400000 */
[----:B------:R-:W-:Y:S01]  /*8b20*/  F2FP.F16.F32.PACK_AB R107, R2, R0 ;  /* 0x00000000026b723e */ /* 0x000fe200000000ff */
[----:B------:R-:W-:Y:S01]  /*8b30*/  FMUL R12, R38, R16 ;  /* 0x00000010260c7220 */ /* 0x000fe20000400000 */
[----:B------:R-:W-:Y:S01]  /*8b40*/  F2FP.F16.F32.PACK_AB R108, R10, R3 ;  /* 0x000000030a6c723e */ /* 0x000fe200000000ff */
[C---:B------:R-:W-:Y:S01]  /*8b50*/  FFMA R11, R41.reuse, R50, R11 ;  /* 0x00000032290b7223 */ /* 0x040fe2000000000b */
[C---:B------:R-:W-:Y:S01]  /*8b60*/  FFMA R15, R41.reuse, R52, R15 ;  /* 0x00000034290f7223 */ /* 0x040fe2000000000f */
[----:B------:R1:W-:Y:S01]  /*8b70*/  STSM.16.M88.4 [R97+0x6400], R104 ;  /* 0x0064006861007844 */ /* 0x0003e20000000200 */
[----:B------:R-:W-:Y:S01]  /*8b80*/  FFMA R12, R41, R53, R12 ;  /* 0x00000035290c7223 */ /* 0x000fe2000000000c */
[C---:B------:R-:W-:Y:S01]  /*8b90*/  FMUL R13, R38.reuse, R17 ;  /* 0x00000011260d7220 */ /* 0x040fe20000400000 */
[C---:B------:R-:W-:Y:S01]  /*8ba0*/  FMUL R14, R38.reuse, R18 ;  /* 0x00000012260e7220 */ /* 0x040fe20000400000 */
[----:B------:R-:W-:Y:S01]  /*8bb0*/  F2FP.F16.F32.PACK_AB R109, R15, R11 ;  /* 0x0000000b0f6d723e */ /* 0x000fe200000000ff */
[C---:B------:R-:W-:Y:S01]  /*8bc0*/  FMUL R19, R38.reuse, R19 ;  /* 0x0000001326137220 */ /* 0x040fe20000400000 */
[C---:B------:R-:W-:Y:S01]  /*8bd0*/  FFMA R13, R41.reuse, R54, R13 ;  /* 0x00000036290d7223 */ /* 0x040fe2000000000d */
[C---:B------:R-:W-:Y:S01]  /*8be0*/  FFMA R14, R41.reuse, R55, R14 ;  /* 0x00000037290e7223 */ /* 0x040fe2000000000e */
[----:B------:R-:W-:Y:S02]  /*8bf0*/  HADD2.F32 R58, -RZ, R64.H1_H1 ;  /* 0x30000040ff3a7230 */ /* 0x000fe40000004100 */
[----:B------:R-:W-:Y:S01]  /*8c00*/  FFMA R19, R41, R56, R19 ;  /* 0x0000003829137223 */ /* 0x000fe20000000013 */
[C---:B------:R-:W-:Y:S01]  /*8c10*/  FMUL R16, R38.reuse, R20 ;  /* 0x0000001426107220 */ /* 0x040fe20000400000 */
[----:B------:R-:W-:Y:S01]  /*8c20*/  F2FP.F16.F32.PACK_AB R110, R13, R12 ;  /* 0x0000000c0d6e723e */ /* 0x000fe200000000ff */
[--C-:B------:R-:W-:Y:S02]  /*8c30*/  HADD2.F32 R59, -RZ, R65.reuse.H0_H0 ;  /* 0x20000041ff3b7230 */ /* 0x100fe40000004100 */
[C---:B------:R-:W-:Y:S01]  /*8c40*/  FMUL R17, R38.reuse, R21 ;  /* 0x0000001526117220 */ /* 0x040fe20000400000 */
[----:B------:R-:W-:Y:S01]  /*8c50*/  F2FP.F16.F32.PACK_AB R111, R19, R14 ;  /* 0x0000000e136f723e */ /* 0x000fe200000000ff */
[C---:B------:R-:W-:Y:S01]  /*8c60*/  FFMA R16, R41.reuse, R57, R16 ;  /* 0x0000003929107223 */ /* 0x040fe20000000010 */
[----:B------:R-:W-:Y:S02]  /*8c70*/  HADD2.F32 R60, -RZ, R65.H1_H1 ;  /* 0x30000041ff3c7230 */ /* 0x000fe40000004100 */
[----:B------:R-:W-:Y:S01]  /*8c80*/  FFMA R17, R41, R58, R17 ;  /* 0x0000003a29117223 */ /* 0x000fe20000000011 */
[C---:B------:R-:W-:Y:S01]  /*8c90*/  FMUL R18, R38.reuse, R22 ;  /* 0x0000001626127220 */ /* 0x040fe20000400000 */
[----:B------:R1:W-:Y:S01]  /*8ca0*/  STSM.16.M88.4 [R96+0x6400], R108 ;  /* 0x0064006c60007844 */ /* 0x0003e20000000200 */
[--C-:B------:R-:W-:Y:S02]  /*8cb0*/  HADD2.F32 R61, -RZ, R66.reuse.H0_H0 ;  /* 0x20000042ff3d7230 */ /* 0x100fe40000004100 */
[C---:B------:R-:W-:Y:S01]  /*8cc0*/  FMUL R23, R38.reuse, R23 ;  /* 0x0000001726177220 */ /* 0x040fe20000400000 */
[----:B------:R-:W-:Y:S01]  /*8cd0*/  F2FP.F16.F32.PACK_AB R112, R17, R16 ;  /* 0x000000101170723e */ /* 0x000fe200000000ff */
[C---:B------:R-:W-:Y:S01]  /*8ce0*/  FFMA R18, R41.reuse, R59, R18 ;  /* 0x0000003b29127223 */ /* 0x040fe20000000012 */
[----:B------:R-:W-:Y:S02]  /*8cf0*/  HADD2.F32 R62, -RZ, R66.H1_H1 ;  /* 0x30000042ff3e7230 */ /* 0x000fe40000004100 */
[----:B------:R-:W-:Y:S01]  /*8d00*/  FFMA R23, R41, R60, R23 ;  /* 0x0000003c29177223 */ /* 0x000fe20000000017 */
[C---:B------:R-:W-:Y:S01]  /*8d10*/  FMUL R20, R38.reuse, R24 ;  /* 0x0000001826147220 */ /* 0x040fe20000400000 */
[--C-:B------:R-:W-:Y:S02]  /*8d20*/  HADD2.F32 R63, -RZ, R67.reuse.H0_H0 ;  /* 0x20000043ff3f7230 */ /* 0x100fe40000004100 */
[C---:B------:R-:W-:Y:S01]  /*8d30*/  FMUL R21, R38.reuse, R25 ;  /* 0x0000001926157220 */ /* 0x040fe20000400000 */
[----:B------:R-:W-:Y:S01]  /*8d40*/  HADD2.F32 R64, -RZ, R67.H1_H1 ;  /* 0x30000043ff407230 */ /* 0x000fe20000004100 */
[----:B------:R-:W-:Y:S01]  /*8d50*/  F2FP.F16.F32.PACK_AB R113, R23, R18 ;  /* 0x000000121771723e */ /* 0x000fe200000000ff */
[C---:B------:R-:W-:Y:S01]  /*8d60*/  FFMA R20, R41.reuse, R61, R20 ;  /* 0x0000003d29147223 */ /* 0x040fe20000000014 */
        /* <DEDUP_REMOVED lines=8> */
[C---:B------:R-:W-:Y:S01]  /*8df0*/  FFMA R22, R41.reuse, R63, R22 ;  /* 0x0000003f29167223 */ /* 0x040fe20000000016 */
[----:B------:R-:W-:Y:S02]  /*8e00*/  HADD2.F32 R68, -RZ, R73.H1_H1 ;  /* 0x30000049ff447230 */ /* 0x000fe40000004100 */
[C---:B------:R-:W-:Y:S01]  /*8e10*/  FMUL R26, R38.reuse, R30 ;  /* 0x0000001e261a7220 */ /* 0x040fe20000400000 */
[C---:B------:R-:W-:Y:S01]  /*8e20*/  FFMA R27, R41.reuse, R64, R27 ;  /* 0x00000040291b7223 */ /* 0x040fe2000000001b */
        /* <DEDUP_REMOVED lines=34> */
[----:B------:R-:W-:Y:S02]  /*9050*/  UIADD3 UR9, UPT, UPT, UR49, 0xc0, URZ ;  /* 0x000000c031097890 */ /* 0x000fe4000fffe0ff */
[----:B------:R-:W-:Y:S01]  /*9060*/  UIADD3 UR8, UPT, UPT, UR44, 0x6400, URZ ;  /* 0x000064002c087890 */ /* 0x000fe2000fffe0ff */
[----:B------:R-:W-:Y:S01]  /*9070*/  UMOV UR10, UR50 ;  /* 0x00000032000a7c82 */ /* 0x000fe20008000000 */
[----:B------:R-:W-:Y:S01]  /*9080*/  UMOV UR11, UR36 ;  /* 0x00000024000b7c82 */ /* 0x000fe20008000000 */
[----:B--2---:R-:W-:Y:S04]  /*9090*/  UIADD3 UR4, UP0, UPT, UR6, 0x680, URZ ;  /* 0x0000068006047890 */ /* 0x004fe8000ff1e0ff */
[----:B------:R-:W-:Y:S09]  /*90a0*/  UIADD3.X UR5, UPT, UPT, URZ, UR7, URZ, UP0, !UPT ;  /* 0x00000007ff057290 */ /* 0x000ff200087fe4ff */
[----:B------:R2:W-:Y:S01]  /*90b0*/  UTMASTG.3D [UR8], [UR4] ;  /* 0x00000008040073b5 */ /* 0x0005e20008010000 */
[----:B------:R0:W-:Y:S01]  /*90c0*/  UTMACMDFLUSH ;  /* 0x00000000000079b7 */ /* 0x0001e20000000000 */
[----:B--2---:R-:W-:Y:S04]  /*90d0*/  DEPBAR.LE SB0, 0x1 ;  /* 0x000080400000791a */ /* 0x004fe80000000000 */
.L_x_130:
[----:B------:R-:W-:Y:S05]  /*90e0*/  BSYNC.RECONVERGENT B0 ;  /* 0x0000000000007941 */ /* 0x000fea0003800200 */
.L_x_129:
[----:B------:R-:W-:Y:S01]  /*90f0*/  BAR.SYNC.DEFER_BLOCKING 0x1, 0x80 ;  /* 0x0042000000007b1d */ /* 0x000fe20000010000 */
[----:B------:R-:W-:Y:S01]  /*9100*/  UISETP.NE.AND UP0, UPT, UR47, -0x4, UPT ;  /* 0xfffffffc2f00788c */ /* 0x000fe2000bf05270 */
[----:B------:R-:W-:Y:S08]  /*9110*/  IADD3 R0, PT, PT, R36, 0x1, RZ ;  /* 0x0000000124007810 */ /* 0x000ff00007ffe0ff */
[----:B------:R-:W-:Y:S05]  /*9120*/  BRA.U !UP0, `(.L_x_131) ;  /* 0x0000000108247547 */ /* 0x000fea000b800000 */
[----:B------:R-:W-:Y:S01]  /*9130*/  ISETP.NE.AND P0, PT, R95, RZ, PT ;  /* 0x000000ff5f00720c */ /* 0x000fe20003f05270 */
[----:B------:R-:W-:Y:S01]  /*9140*/  IMAD.U32 R2, RZ, RZ, UR46 ;  /* 0x0000002eff027e24 */ /* 0x000fe2000f8e00ff */
[----:B------:R-:W-:Y:S04]  /*9150*/  UIADD3 UR4, UPT, UPT, UR46, 0x1, URZ ;  /* 0x000000012e047890 */ /* 0x000fe8000fffe0ff */
[----:B------:R-:W-:Y:S04]  /*9160*/  UISETP.NE.AND UP0, UPT, UR4, 0x4, UPT ;  /* 0x000000040400788c */ /* 0x000fe8000bf05270 */
[----:B------:R-:W-:Y:S03]  /*9170*/  USEL UR46, UR4, URZ, UP0 ;  /* 0x000000ff042e7287 */ /* 0x000fe60008000000 */
[----:B------:R-:W-:Y:S05]  /*9180*/  @P0 LEA R2, R2, UR44, 0x3 ;  /* 0x0000002c02020c11 */ /* 0x000fea000f8e18ff */
[----:B------:R-:W-:Y:S05]  /*9190*/  @P0 VIADD R2, R2, 0x50 ;  /* 0x0000005002020836 */ /* 0x000fea0000000000 */
[----:B------:R-:W-:Y:S04]  /*91a0*/  @P0 PRMT R2, R101, 0x654, R2 ;  /* 0x0000065465020816 */ /* 0x000fe80000000002 */
[----:B------:R2:W-:Y:S03]  /*91b0*/  @P0 SYNCS.ARRIVE.TRANS64.RED.A1T0 RZ, [R2+URZ], RZ ;  /* 0x000000ff02ff09a7 */ /* 0x0005e600081004ff */
.L_x_131:
[----:B------:R-:W-:Y:S01]  /*91c0*/  R2UR UR5, R83 ;  /* 0x00000000530572ca */ /* 0x000fe200000e0000 */
[----:B------:R-:W-:Y:S01]  /*91d0*/  UISETP.NE.AND UP0, UPT, UR61, URZ, UPT ;  /* 0x000000ff3d00728c */ /* 0x000fe2000bf05270 */
[----:B------:R-:W-:Y:S01]  /*91e0*/  R2UR UR4, R84 ;  /* 0x00000000540472ca */ /* 0x000fe200000e0000 */
[----:B------:R-:W-:Y:S01]  /*91f0*/  UIADD3 UR47, UPT, UPT, UR47, 0x4, URZ ;  /* 0x000000042f2f7890 */ /* 0x000fe2000fffe0ff */
[----:B------:R-:W-:Y:S01]  /*9200*/  ISETP.NE.AND P0, PT, R88, 0x2, PT ;  /* 0x000000025800780c */ /* 0x000fe20003f05270 */
[----:B------:R-:W-:Y:S01]  /*9210*/  UMOV UR36, UR60 ;  /* 0x0000003c00247c82 */ /* 0x000fe20008000000 */
[----:B------:R-:W-:Y:S02]  /*9220*/  ISETP.NE.AND P1, PT, R0, 0x4, PT ;  /* 0x000000040000780c */ /* 0x000fe40003f25270 */
[----:B--2---:R-:W-:Y:S02]  /*9230*/  SEL R2, RZ, 0x1, P0 ;  /* 0x00000001ff027807 */ /* 0x004fe40000000000 */
[----:B------:R-:W-:Y:S02]  /*9240*/  SEL R3, RZ, 0x1, P1 ;  /* 0x00000001ff037807 */ /* 0x000fe40000800000 */
[----:B------:R-:W-:Y:S01]  /*9250*/  LOP3.LUT R89, R89, R2, RZ, 0x3c, !PT ;  /* 0x0000000259597212 */ /* 0x000fe200078e3cff */
[----:B------:R-:W-:Y:S01]  /*9260*/  UIADD3 UR20, UPT, UPT, UR37, UR5, URZ ;  /* 0x0000000525147290 */ /* 0x000fe2000fffe0ff */
[----:B------:R-:W-:Y:S01]  /*9270*/  LOP3.LUT R90, R90, R3, RZ, 0x3c, !PT ;  /* 0x000000035a5a7212 */ /* 0x000fe200078e3cff */
[----:B------:R-:W-:Y:S01]  /*9280*/  UIADD3 UR16, UPT, UPT, UR38, UR4, URZ ;  /* 0x0000000426107290 */ /* 0x000fe2000fffe0ff */
[----:B------:R-:W-:Y:S02]  /*9290*/  SEL R88, R88, RZ, P0 ;  /* 0x000000ff58587207 */ /* 0x000fe40000000000 */
[----:B------:R-:W-:Y:S01]  /*92a0*/  SEL R36, R0, RZ, P1 ;  /* 0x000000ff00247207 */ /* 0x000fe20000800000 */
[----:B------:R-:W-:Y:S08]  /*92b0*/  BRA.U UP0, `(.L_x_132) ;  /* 0xffffffbd009c7547 */ /* 0x000ff0000b83ffff */
[----:B------:R-:W-:-:S13]  /*92c0*/  R2UR UR4, R85 ;  /* 0x00000000550472ca */ /* 0x000fda00000e0000 */
[----:B------:R-:W-:-:S09]  /*92d0*/  UISETP.NE.AND UP0, UPT, UR4, URZ, UPT ;  /* 0x000000ff0400728c */ /* 0x000fd2000bf05270 */
[----:B------:R-:W-:Y:S05]  /*92e0*/  BRA.U !UP0, `(.L_x_133) ;  /* 0x0000000108487547 */ /* 0x000fea000b800000 */
[----:B------:R-:W2:Y:S02]  /*92f0*/  LDCU.64 UR4, c[0x0][0x890] ;  /* 0x00011200ff0477ac */ /* 0x000ea40008000a00 */
[----:B--2---:R-:W-:-:S04]  /*9300*/  UISETP.NE.U32.AND UP0, UPT, UR4, URZ, UPT ;  /* 0x000000ff0400728c */ /* 0x004fc8000bf05070 */
[----:B------:R-:W-:-:S09]  /*9310*/  UISETP.NE.AND.EX UP0, UPT, UR5, URZ, UPT, UP0 ;  /* 0x000000ff0500728c */ /* 0x000fd2000bf05300 */
[----:B------:R-:W-:Y:S05]  /*9320*/  BRA.U UP0, `(.L_x_134) ;  /* 0x00000001000c7547 */ /* 0x000fea000b800000 */
[----:B------:R-:W-:-:S13]  /*9330*/  FSETP.NEU.AND P0, PT, R41, RZ, PT ;  /* 0x000000ff2900720b */ /* 0x000fda0003f0d000 */
[----:B------:R-:W-:Y:S05]  /*9340*/  @!P0 EXIT ;  /* 0x000000000000894d */ /* 0x000fea0003800000 */
[----:B------:R-:W-:Y:S05]  /*9350*/  BRA `(.L_x_133) ;  /* 0x00000000002c7947 */ /* 0x000fea0003800000 */
.L_x_134:
[----:B------:R-:W-:Y:S01]  /*9360*/  ISETP.NE.AND P0, PT, R87, RZ, PT ;  /* 0x000000ff5700720c */ /* 0x000fe20003f05270 */
[----:B------:R-:W-:-:S12]  /*9370*/  BSSY.RECONVERGENT B0, `(.L_x_133) ;  /* 0x0000009000007945 */ /* 0x000fd80003800200 */
[----:B------:R-:W-:Y:S05]  /*9380*/  @P0 BRA `(.L_x_135) ;  /* 0x0000000000140947 */ /* 0x000fea0003800000 */
[----:B------:R-:W2:Y:S02]  /*9390*/  LDCU.64 UR4, c[0x0][0x888] ;  /* 0x00011100ff0477ac */ /* 0x000ea40008000a00 */
[----:B--2---:R-:W-:-:S04]  /*93a0*/  ISETP.NE.U32.AND P0, PT, RZ, UR4, PT ;  /* 0x00000004ff007c0c */ /* 0x004fc8000bf05070 */
[----:B------:R-:W-:-:S13]  /*93b0*/  ISETP.NE.AND.EX P0, PT, RZ, UR5, PT, P0 ;  /* 0x00000005ff007c0c */ /* 0x000fda000bf05300 */
[----:B------:R-:W-:Y:S05]  /*93c0*/  @!P0 EXIT ;  /* 0x000000000000894d */ /* 0x000fea0003800000 */
[----:B------:R-:W-:Y:S05]  /*93d0*/  BRA `(.L_x_136) ;  /* 0x0000000000087947 */ /* 0x000fea0003800000 */
.L_x_135:
[----:B------:R-:W-:-:S13]  /*93e0*/  FSETP.NEU.AND P0, PT, R41, RZ, PT ;  /* 0x000000ff2900720b */ /* 0x000fda0003f0d000 */
[----:B------:R-:W-:Y:S05]  /*93f0*/  @!P0 EXIT ;  /* 0x000000000000894d */ /* 0x000fea0003800000 */
.L_x_136:
[----:B------:R-:W-:Y:S05]  /*9400*/  BSYNC.RECONVERGENT B0 ;  /* 0x0000000000007941 */ /* 0x000fea0003800200 */
.L_x_133:
[----:B------:R-:W2:Y:S01]  /*9410*/  S2UR UR5, SR_CgaCtaId ;  /* 0x00000000000579c3 */ /* 0x000ea20000008800 */
[----:B------:R-:W-:Y:S01]  /*9420*/  ULEA UR4, UR46, UR44, 0x3 ;  /* 0x0000002c2e047291 */ /* 0x000fe2000f8e18ff */
[----:B------:R-:W-:-:S04]  /*9430*/  DEPBAR.LE SB0, 0x0 ;  /* 0x000080000000791a */ /* 0x000fc80000000000 */
[----:B------:R-:W-:-:S04]  /*9440*/  UIADD3 UR4, UPT, UPT, UR4, 0x50, URZ ;  /* 0x0000005004047890 */ /* 0x000fc8000fffe0ff */
[----:B--2---:R-:W-:-:S09]  /*9450*/  UPRMT UR4, UR5, 0x654, UR4 ;  /* 0x0000065405047896 */ /* 0x004fd20008000004 */
[----:B------:R-:W-:Y:S01]  /*9460*/  SYNCS.ARRIVE.TRANS64.RED.A1T0 RZ, [UR4], RZ ;  /* 0x000000ffffff79a7 */ /* 0x000fe20008100404 */
[----:B------:R-:W-:Y:S05]  /*9470*/  EXIT ;  /* 0x000000000000794d */ /* 0x000fea0003800000 */
.L_x_24:
[----:B--2---:R2:W3:Y:S02]  /*9480*/  SYNCS.PHASECHK.TRANS64.TRYWAIT P0, [R0+URZ+0xf0], R3 ;  /* 0x0000f003000075a7 */ /* 0x0044e400080011ff */
[----:B---3--:R-:W-:Y:S05]  /*9490*/  @!P0 NANOSLEEP.SYNCS 0x989680 ;  /* 0x009896800000895d */ /* 0x008fea0003900000 */
[----:B------:R-:W3:Y:S02]  /*94a0*/  @!P0 SYNCS.PHASECHK.TRANS64 P0, [R0+URZ+0xf0], R3 ;  /* 0x0000f003000085a7 */ /* 0x000ee400080010ff */
[----:B---3--:R-:W-:Y:S05]  /*94b0*/  @!P0 BRA `(.L_x_24) ;  /* 0xfffffffc00f08947 */ /* 0x008fea000383ffff */
[----:B------:R-:W-:Y:S05]  /*94c0*/  BRA `(.L_x_137) ;  /* 0xffffff8400047947 */ /* 0x000fea000383ffff */
.L_x_27:
[----:B--2---:R-:W-:-:S07]  /*94d0*/  MOV R0, UR33 ;  /* 0x0000002100007c02 */ /* 0x004fce0008000f00 */
.L_x_138:
[----:B--2---:R2:W3:Y:S02]  /*94e0*/  SYNCS.PHASECHK.TRANS64.TRYWAIT P0, [R0+URZ+0x18], R3 ;  /* 0x00001803000075a7 */ /* 0x0044e400080011ff */
[----:B---3--:R-:W-:Y:S05]  /*94f0*/  @!P0 NANOSLEEP.SYNCS 0x989680 ;  /* 0x009896800000895d */ /* 0x008fea0003900000 */
[----:B------:R-:W3:Y:S02]  /*9500*/  @!P0 SYNCS.PHASECHK.TRANS64 P0, [R0+URZ+0x18], R3 ;  /* 0x00001803000085a7 */ /* 0x000ee400080010ff */
[----:B---3--:R-:W-:Y:S05]  /*9510*/  @!P0 BRA `(.L_x_138) ;  /* 0xfffffffc00f08947 */ /* 0x008fea000383ffff */
[----:B------:R-:W-:Y:S05]  /*9520*/  BRA `(.L_x_26) ;  /* 0xffffff8400447947 */ /* 0x000fea000383ffff */
.L_x_34:
[----:B-1----:R-:W-:-:S07]  /*9530*/  MOV R0, UR17 ;  /* 0x0000001100007c02 */ /* 0x002fce0008000f00 */
.L_x_139:
[----:B-1----:R1:W2:Y:S02]  /*9540*/  SYNCS.PHASECHK.TRANS64.TRYWAIT P0, [R0+URZ+0x18], R3 ;  /* 0x00001803000075a7 */ /* 0x0022a400080011ff */
[----:B--2---:R-:W-:Y:S05]  /*9550*/  @!P0 NANOSLEEP.SYNCS 0x989680 ;  /* 0x009896800000895d */ /* 0x004fea0003900000 */
[----:B------:R-:W2:Y:S02]  /*9560*/  @!P0 SYNCS.PHASECHK.TRANS64 P0, [R0+URZ+0x18], R3 ;  /* 0x00001803000085a7 */ /* 0x000ea400080010ff */
[----:B--2---:R-:W-:Y:S05]  /*9570*/  @!P0 BRA `(.L_x_139) ;  /* 0xfffffffc00f08947 */ /* 0x004fea000383ffff */
[----:B------:R-:W-:Y:S05]  /*9580*/  BRA `(.L_x_33) ;  /* 0xffffff8800047947 */ /* 0x000fea000383ffff */
.L_x_39:
[----:B-1----:R1:W2:Y:S02]  /*9590*/  SYNCS.PHASECHK.TRANS64.TRYWAIT P0, [R3+URZ+0x80], R0 ;  /* 0x00008000030075a7 */ /* 0x0022a400080011ff */
[----:B--2---:R-:W-:Y:S05]  /*95a0*/  @!P0 NANOSLEEP.SYNCS 0x989680 ;  /* 0x009896800000895d */ /* 0x004fea0003900000 */
[----:B------:R-:W2:Y:S02]  /*95b0*/  @!P0 SYNCS.PHASECHK.TRANS64 P0, [R3+URZ+0x80], R0 ;  /* 0x00008000030085a7 */ /* 0x000ea400080010ff */
[----:B--2---:R-:W-:Y:S05]  /*95c0*/  @!P0 BRA `(.L_x_39) ;  /* 0xfffffffc00f08947 */ /* 0x004fea000383ffff */
[----:B------:R-:W-:Y:S05]  /*95d0*/  BRA `(.L_x_140) ;  /* 0xffffff8800a47947 */ /* 0x000fea000383ffff */
.L_x_43:
[----:B-1----:R-:W-:-:S07]  /*95e0*/  MOV R0, UR4 ;  /* 0x0000000400007c02 */ /* 0x002fce0008000f00 */
.L_x_141:
[----:B-1----:R1:W2:Y:S02]  /*95f0*/  SYNCS.PHASECHK.TRANS64.TRYWAIT P0, [R0+URZ], R3 ;  /* 0x00000003000075a7 */ /* 0x0022a400080011ff */
[----:B--2---:R-:W-:Y:S05]  /*9600*/  @!P0 NANOSLEEP.SYNCS 0x989680 ;  /* 0x009896800000895d */ /* 0x004fea0003900000 */
[----:B------:R-:W2:Y:S02]  /*9610*/  @!P0 SYNCS.PHASECHK.TRANS64 P0, [R0+URZ], R3 ;  /* 0x00000003000085a7 */ /* 0x000ea400080010ff */
[----:B--2---:R-:W-:Y:S05]  /*9620*/  @!P0 BRA `(.L_x_141) ;  /* 0xfffffffc00f08947 */ /* 0x004fea000383ffff */
[----:B------:R-:W-:Y:S05]  /*9630*/  BRA `(.L_x_142) ;  /* 0xffffff9000507947 */ /* 0x000fea000383ffff */
.L_x_44:
[----:B------:R-:W-:-:S07]  /*9640*/  MOV R0, UR5 ;  /* 0x0000000500007c02 */ /* 0x000fce0008000f00 */
.L_x_143:
[----:B-1----:R1:W2:Y:S02]  /*9650*/  SYNCS.PHASECHK.TRANS64.TRYWAIT P0, [R0+URZ], R3 ;  /* 0x00000003000075a7 */ /* 0x0022a400080011ff */
[----:B--2---:R-:W-:Y:S05]  /*9660*/  @!P0 NANOSLEEP.SYNCS 0x989680 ;  /* 0x009896800000895d */ /* 0x004fea0003900000 */
[----:B------:R-:W2:Y:S02]  /*9670*/  @!P0 SYNCS.PHASECHK.TRANS64 P0, [R0+URZ], R3 ;  /* 0x00000003000085a7 */ /* 0x000ea400080010ff */
[----:B--2---:R-:W-:Y:S05]  /*9680*/  @!P0 BRA `(.L_x_143) ;  /* 0xfffffffc00f08947 */ /* 0x004fea000383ffff */
[----:B------:R-:W-:Y:S05]  /*9690*/  BRA `(.L_x_144) ;  /* 0xffffff90005c7947 */ /* 0x000fea000383ffff */
.L_x_47:
[----:B-1----:R1:W2:Y:S02]  /*96a0*/  SYNCS.PHASECHK.TRANS64.TRYWAIT P0, [R2+URZ+0xe0], R5 ;  /* 0x0000e005020075a7 */ /* 0x0022a400080011ff */
[----:B--2---:R-:W-:Y:S05]  /*96b0*/  @!P0 NANOSLEEP.SYNCS 0x989680 ;  /* 0x009896800000895d */ /* 0x004fea0003900000 */
[----:B------:R-:W2:Y:S02]  /*96c0*/  @!P0 SYNCS.PHASECHK.TRANS64 P0, [R2+URZ+0xe0], R5 ;  /* 0x0000e005020085a7 */ /* 0x000ea400080010ff */
[----:B--2---:R-:W-:Y:S05]  /*96d0*/  @!P0 BRA `(.L_x_47) ;  /* 0xfffffffc00f08947 */ /* 0x004fea000383ffff */
[----:B------:R-:W-:Y:S05]  /*96e0*/  BRA `(.L_x_145) ;  /* 0xffffff9000c07947 */ /* 0x000fea000383ffff */
.L_x_48:
[----:B------:R-:W-:-:S07]  /*96f0*/  MOV R2, UR4 ;  /* 0x0000000400027c02 */ /* 0x000fce0008000f00 */
.L_x_146:
[----:B-1----:R1:W2:Y:S02]  /*9700*/  SYNCS.PHASECHK.TRANS64.TRYWAIT P0, [R2+URZ+0x90], R5 ;  /* 0x00009005020075a7 */ /* 0x0022a400080011ff */
[----:B--2---:R-:W-:Y:S05]  /*9710*/  @!P0 NANOSLEEP.SYNCS 0x989680 ;  /* 0x009896800000895d */ /* 0x004fea0003900000 */
[----:B------:R-:W2:Y:S02]  /*9720*/  @!P0 SYNCS.PHASECHK.TRANS64 P0, [R2+URZ+0x90], R5 ;  /* 0x00009005020085a7 */ /* 0x000ea400080010ff */
[----:B--2---:R-:W-:Y:S05]  /*9730*/  @!P0 BRA `(.L_x_146) ;  /* 0xfffffffc00f08947 */ /* 0x004fea000383ffff */
[----:B------:R-:W-:Y:S05]  /*9740*/  BRA `(.L_x_147) ;  /* 0xffffff9000d07947 */ /* 0x000fea000383ffff */
.L_x_49:
[----:B-1----:R1:W2:Y:S02]  /*9750*/  SYNCS.PHASECHK.TRANS64.TRYWAIT P1, [R2+URZ+0x80], R5 ;  /* 0x00008005020075a7 */ /* 0x0022a400080211ff */
[----:B--2---:R-:W-:Y:S05]  /*9760*/  @!P1 NANOSLEEP.SYNCS 0x989680 ;  /* 0x009896800000995d */ /* 0x004fea0003900000 */
[----:B------:R-:W2:Y:S02]  /*9770*/  @!P1 SYNCS.PHASECHK.TRANS64 P1, [R2+URZ+0x80], R5 ;  /* 0x00008005020095a7 */ /* 0x000ea400080210ff */
[----:B--2---:R-:W-:Y:S05]  /*9780*/  @!P1 BRA `(.L_x_49) ;  /* 0xfffffffc00f09947 */ /* 0x004fea000383ffff */
[----:B------:R-:W-:Y:S05]  /*9790*/  BRA `(.L_x_148) ;  /* 0xffffff9400007947 */ /* 0x000fea000383ffff */
.L_x_52:
[----:B------:R-:W-:-:S07]  /*97a0*/  MOV R0, UR4 ;  /* 0x0000000400007c02 */ /* 0x000fce0008000f00 */
.L_x_149:
[----:B-1----:R1:W2:Y:S02]  /*97b0*/  SYNCS.PHASECHK.TRANS64.TRYWAIT P0, [R0+URZ+0x90], R3 ;  /* 0x00009003000075a7 */ /* 0x0022a400080011ff */
[----:B--2---:R-:W-:Y:S05]  /*97c0*/  @!P0 NANOSLEEP.SYNCS 0x989680 ;  /* 0x009896800000895d */ /* 0x004fea0003900000 */
[----:B------:R-:W2:Y:S02]  /*97d0*/  @!P0 SYNCS.PHASECHK.TRANS64 P0, [R0+URZ+0x90], R3 ;  /* 0x00009003000085a7 */ /* 0x000ea400080010ff */
[----:B--2---:R-:W-:Y:S05]  /*97e0*/  @!P0 BRA `(.L_x_149) ;  /* 0xfffffffc00f08947 */ /* 0x004fea000383ffff */
[----:B------:R-:W-:Y:S05]  /*97f0*/  BRA `(.L_x_51) ;  /* 0xffffff9400547947 */ /* 0x000fea000383ffff */
.L_x_59:
[----:B-1----:R1:W2:Y:S02]  /*9800*/  SYNCS.PHASECHK.TRANS64.TRYWAIT P1, [R0+URZ+0x80], R5 ;  /* 0x00008005000075a7 */ /* 0x0022a400080211ff */
[----:B--2---:R-:W-:Y:S05]  /*9810*/  @!P1 NANOSLEEP.SYNCS 0x989680 ;  /* 0x009896800000995d */ /* 0x004fea0003900000 */
[----:B------:R-:W2:Y:S02]  /*9820*/  @!P1 SYNCS.PHASECHK.TRANS64 P1, [R0+URZ+0x80], R5 ;  /* 0x00008005000095a7 */ /* 0x000ea400080210ff */
[----:B--2---:R-:W-:Y:S05]  /*9830*/  @!P1 BRA `(.L_x_59) ;  /* 0xfffffffc00f09947 */ /* 0x004fea000383ffff */
[----:B------:R-:W-:Y:S05]  /*9840*/  BRA `(.L_x_150) ;  /* 0xffffff9800bc7947 */ /* 0x000fea000383ffff */
.L_x_60:
[----:B------:R-:W-:-:S07]  /*9850*/  MOV R3, UR23 ;  /* 0x0000001700037c02 */ /* 0x000fce0008000f00 */
.L_x_151:
[----:B-1----:R1:W2:Y:S02]  /*9860*/  SYNCS.PHASECHK.TRANS64.TRYWAIT P0, [R3+URZ+0xc0], R0 ;  /* 0x0000c000030075a7 */ /* 0x0022a400080011ff */
[----:B--2---:R-:W-:Y:S05]  /*9870*/  @!P0 NANOSLEEP.SYNCS 0x989680 ;  /* 0x009896800000895d */ /* 0x004fea0003900000 */
[----:B------:R-:W2:Y:S02]  /*9880*/  @!P0 SYNCS.PHASECHK.TRANS64 P0, [R3+URZ+0xc0], R0 ;  /* 0x0000c000030085a7 */ /* 0x000ea400080010ff */
[----:B--2---:R-:W-:Y:S05]  /*9890*/  @!P0 BRA `(.L_x_151) ;  /* 0xfffffffc00f08947 */ /* 0x004fea000383ffff */
[----:B------:R-:W-:Y:S05]  /*98a0*/  BRA `(.L_x_152) ;  /* 0xffffff9c000c7947 */ /* 0x000fea000383ffff */
.L_x_63:
[----:B------:R-:W-:Y:S07]  /*98b0*/  MOV R0, UR5 ;  /* 0x0000000500007c02 */ /* 0x000fee0008000f00 */
.L_x_153:
[----:B-1----:R1:W2:Y:S02]  /*98c0*/  SYNCS.PHASECHK.TRANS64.TRYWAIT P0, [R0+URZ], R3 ;  /* 0x00000003000075a7 */ /* 0x0022a400080011ff */
[----:B--2---:R-:W-:Y:S05]  /*98d0*/  @!P0 NANOSLEEP.SYNCS 0x989680 ;  /* 0x009896800000895d */ /* 0x004fea0003900000 */
[----:B------:R-:W2:Y:S02]  /*98e0*/  @!P0 SYNCS.PHASECHK.TRANS64 P0, [R0+URZ], R3 ;  /* 0x00000003000085a7 */ /* 0x000ea400080010ff */
[----:B--2---:R-:W-:Y:S05]  /*98f0*/  @!P0 BRA `(.L_x_153) ;  /* 0xfffffffc00f08947 */ /* 0x004fea000383ffff */
[----:B------:R-:W-:Y:S05]  /*9900*/  BRA `(.L_x_62) ;  /* 0xffffff9c00287947 */ /* 0x000fea000383ffff */
.L_x_66:
[----:B------:R-:W-:-:S07]  /*9910*/  MOV R0, UR4 ;  /* 0x0000000400007c02 */ /* 0x000fce0008000f00 */
.L_x_154:
[----:B--2---:R2:W4:Y:S02]  /*9920*/  SYNCS.PHASECHK.TRANS64.TRYWAIT P0, [R0+URZ], R3 ;  /* 0x00000003000075a7 */ /* 0x00452400080011ff */
[----:B----4-:R-:W-:Y:S05]  /*9930*/  @!P0 NANOSLEEP.SYNCS 0x989680 ;  /* 0x009896800000895d */ /* 0x010fea0003900000 */
[----:B------:R-:W4:Y:S02]  /*9940*/  @!P0 SYNCS.PHASECHK.TRANS64 P0, [R0+URZ], R3 ;  /* 0x00000003000085a7 */ /* 0x000f2400080010ff */
[----:B----4-:R-:W-:Y:S05]  /*9950*/  @!P0 BRA `(.L_x_154) ;  /* 0xfffffffc00f08947 */ /* 0x010fea000383ffff */
[----:B------:R-:W-:Y:S05]  /*9960*/  BRA `(.L_x_155) ;  /* 0xffffff9c00dc7947 */ /* 0x000fea000383ffff */
.L_x_67:
[----:B------:R-:W-:-:S07]  /*9970*/  MOV R0, UR5 ;  /* 0x0000000500007c02 */ /* 0x000fce0008000f00 */
.L_x_156:
[----:B-1----:R1:W2:Y:S02]  /*9980*/  SYNCS.PHASECHK.TRANS64.TRYWAIT P0, [R0+URZ], R3 ;  /* 0x00000003000075a7 */ /* 0x0022a400080011ff */
[----:B--2---:R-:W-:Y:S05]  /*9990*/  @!P0 NANOSLEEP.SYNCS 0x989680 ;  /* 0x009896800000895d */ /* 0x004fea0003900000 */
[----:B------:R-:W2:Y:S02]  /*99a0*/  @!P0 SYNCS.PHASECHK.TRANS64 P0, [R0+URZ], R3 ;  /* 0x00000003000085a7 */ /* 0x000ea400080010ff */
[----:B--2---:R-:W-:Y:S05]  /*99b0*/  @!P0 BRA `(.L_x_156) ;  /* 0xfffffffc00f08947 */ /* 0x004fea000383ffff */
[----:B------:R-:W-:Y:S05]  /*99c0*/  BRA `(.L_x_157) ;  /* 0xffffff9c00e87947 */ /* 0x000fea000383ffff */
.L_x_68:
[----:B------:R-:W-:-:S07]  /*99d0*/  MOV R0, UR5 ;  /* 0x0000000500007c02 */ /* 0x000fce0008000f00 */
.L_x_158:
[----:B-1----:R1:W2:Y:S02]  /*99e0*/  SYNCS.PHASECHK.TRANS64.TRYWAIT P0, [R0+URZ], R3 ;  /* 0x00000003000075a7 */ /* 0x0022a400080011ff */
[----:B--2---:R-:W-:Y:S05]  /*99f0*/  @!P0 NANOSLEEP.SYNCS 0x989680 ;  /* 0x009896800000895d */ /* 0x004fea0003900000 */
[----:B------:R-:W2:Y:S02]  /*9a00*/  @!P0 SYNCS.PHASECHK.TRANS64 P0, [R0+URZ], R3 ;  /* 0x00000003000085a7 */ /* 0x000ea400080010ff */
[----:B--2---:R-:W-:Y:S05]  /*9a10*/  @!P0 BRA `(.L_x_158) ;  /* 0xfffffffc00f08947 */ /* 0x004fea000383ffff */
[----:B------:R-:W-:Y:S05]  /*9a20*/  BRA `(.L_x_159) ;  /* 0xffffff9c00f47947 */ /* 0x000fea000383ffff */
.L_x_69:
[----:B------:R-:W-:-:S07]  /*9a30*/  MOV R0, UR4 ;  /* 0x0000000400007c02 */ /* 0x000fce0008000f00 */
.L_x_160:
[----:B-1----:R1:W2:Y:S02]  /*9a40*/  SYNCS.PHASECHK.TRANS64.TRYWAIT P0, [R0+URZ], R3 ;  /* 0x00000003000075a7 */ /* 0x0022a400080011ff */
[----:B--2---:R-:W-:Y:S05]  /*9a50*/  @!P0 NANOSLEEP.SYNCS 0x989680 ;  /* 0x009896800000895d */ /* 0x004fea0003900000 */
[----:B------:R-:W2:Y:S02]  /*9a60*/  @!P0 SYNCS.PHASECHK.TRANS64 P0, [R0+URZ], R3 ;  /* 0x00000003000085a7 */ /* 0x000ea400080010ff */
[----:B--2---:R-:W-:Y:S05]  /*9a70*/  @!P0 BRA `(.L_x_160) ;  /* 0xfffffffc00f08947 */ /* 0x004fea000383ffff */
[----:B------:R-:W-:Y:S05]  /*9a80*/  BRA `(.L_x_161) ;  /* 0xffffffa000007947 */ /* 0x000fea000383ffff */
.L_x_74:
[----:B--2---:R2:W3:Y:S02]  /*9a90*/  SYNCS.PHASECHK.TRANS64.TRYWAIT P0, [R12+URZ+0x80], R9 ;  /* 0x000080090c0075a7 */ /* 0x0044e400080011ff */
[----:B---3--:R-:W-:Y:S05]  /*9aa0*/  @!P0 NANOSLEEP.SYNCS 0x989680 ;  /* 0x009896800000895d */ /* 0x008fea0003900000 */
[----:B------:R-:W3:Y:S02]  /*9ab0*/  @!P0 SYNCS.PHASECHK.TRANS64 P0, [R12+URZ+0x80], R9 ;  /* 0x000080090c0085a7 */ /* 0x000ee400080010ff */
[----:B---3--:R-:W-:Y:S05]  /*9ac0*/  @!P0 BRA `(.L_x_74) ;  /* 0xfffffffc00f08947 */ /* 0x008fea000383ffff */
[----:B------:R-:W-:Y:S05]  /*9ad0*/  BRA `(.L_x_162) ;  /* 0xffffffa400307947 */ /* 0x000fea000383ffff */
.L_x_77:
[----:B------:R-:W-:Y:S07]  /*9ae0*/  MOV R0, UR21 ;  /* 0x0000001500007c02 */ /* 0x000fee0008000f00 */
.L_x_163:
[----:B--2---:R2:W3:Y:S02]  /*9af0*/  SYNCS.PHASECHK.TRANS64.TRYWAIT P2, [R0+URZ+0x78], R11 ;  /* 0x0000780b000075a7 */ /* 0x0044e400080411ff */
[----:B---3--:R-:W-:Y:S05]  /*9b00*/  @!P2 NANOSLEEP.SYNCS 0x989680 ;  /* 0x009896800000a95d */ /* 0x008fea0003900000 */
[----:B------:R-:W3:Y:S02]  /*9b10*/  @!P2 SYNCS.PHASECHK.TRANS64 P2, [R0+URZ+0x78], R11 ;  /* 0x0000780b0000a5a7 */ /* 0x000ee400080410ff */
[----:B---3--:R-:W-:Y:S05]  /*9b20*/  @!P2 BRA `(.L_x_163) ;  /* 0xfffffffc00f0a947 */ /* 0x008fea000383ffff */
[----:B------:R-:W-:Y:S05]  /*9b30*/  BRA `(.L_x_76) ;  /* 0xffffffa800987947 */ /* 0x000fea000383ffff */
.L_x_80:
[----:B--2---:R-:W-:Y:S07]  /*9b40*/  MOV R0, UR21 ;  /* 0x0000001500007c02 */ /* 0x004fee0008000f00 */
.L_x_164:
[----:B--2---:R2:W3:Y:S02]  /*9b50*/  SYNCS.PHASECHK.TRANS64.TRYWAIT P0, [R0+URZ+0x50], R9 ;  /* 0x00005009000075a7 */ /* 0x0044e400080011ff */
[----:B---3--:R-:W-:Y:S05]  /*9b60*/  @!P0 NANOSLEEP.SYNCS 0x989680 ;  /* 0x009896800000895d */ /* 0x008fea0003900000 */
[----:B------:R-:W3:Y:S02]  /*9b70*/  @!P0 SYNCS.PHASECHK.TRANS64 P0, [R0+URZ+0x50], R9 ;  /* 0x00005009000085a7 */ /* 0x000ee400080010ff */
[----:B---3--:R-:W-:Y:S05]  /*9b80*/  @!P0 BRA `(.L_x_164) ;  /* 0xfffffffc00f08947 */ /* 0x008fea000383ffff */
[----:B------:R-:W-:Y:S05]  /*9b90*/  BRA `(.L_x_165) ;  /* 0xffffffa800f47947 */ /* 0x000fea000383ffff */
.L_x_81:
[----:B------:R-:W-:Y:S07]  /*9ba0*/  MOV R0, UR21 ;  /* 0x0000001500007c02 */ /* 0x000fee0008000f00 */
.L_x_166:
[----:B--2---:R2:W3:Y:S02]  /*9bb0*/  SYNCS.PHASECHK.TRANS64.TRYWAIT P0, [R0+URZ+0x58], R9 ;  /* 0x00005809000075a7 */ /* 0x0044e400080011ff */
[----:B---3--:R-:W-:Y:S05]  /*9bc0*/  @!P0 NANOSLEEP.SYNCS 0x989680 ;  /* 0x009896800000895d */ /* 0x008fea0003900000 */
[----:B------:R-:W3:Y:S02]  /*9bd0*/  @!P0 SYNCS.PHASECHK.TRANS64 P0, [R0+URZ+0x58], R9 ;  /* 0x00005809000085a7 */ /* 0x000ee400080010ff */
[----:B---3--:R-:W-:Y:S05]  /*9be0*/  @!P0 BRA `(.L_x_166) ;  /* 0xfffffffc00f08947 */ /* 0x008fea000383ffff */
[----:B------:R-:W-:Y:S05]  /*9bf0*/  BRA `(.L_x_167) ;  /* 0xffffffac002c7947 */ /* 0x000fea000383ffff */
.L_x_82:
[----:B------:R-:W-:Y:S07]  /*9c00*/  MOV R0, UR21 ;  /* 0x0000001500007c02 */ /* 0x000fee0008000f00 */
.L_x_168:
[----:B--2---:R2:W3:Y:S02]  /*9c10*/  SYNCS.PHASECHK.TRANS64.TRYWAIT P0, [R0+URZ+0x60], R9 ;  /* 0x00006009000075a7 */ /* 0x0044e400080011ff */
[----:B---3--:R-:W-:Y:S05]  /*9c20*/  @!P0 NANOSLEEP.SYNCS 0x989680 ;  /* 0x009896800000895d */ /* 0x008fea0003900000 */
[----:B------:R-:W3:Y:S02]  /*9c30*/  @!P0 SYNCS.PHASECHK.TRANS64 P0, [R0+URZ+0x60], R9 ;  /* 0x00006009000085a7 */ /* 0x000ee400080010ff */
[----:B---3--:R-:W-:Y:S05]  /*9c40*/  @!P0 BRA `(.L_x_168) ;  /* 0xfffffffc00f08947 */ /* 0x008fea000383ffff */
[----:B------:R-:W-:Y:S05]  /*9c50*/  BRA `(.L_x_169) ;  /* 0xffffffac00707947 */ /* 0x000fea000383ffff */
.L_x_83:
[----:B------:R-:W-:Y:S07]  /*9c60*/  MOV R0, UR21 ;  /* 0x0000001500007c02 */ /* 0x000fee0008000f00 */
.L_x_170:
[----:B--2---:R2:W3:Y:S02]  /*9c70*/  SYNCS.PHASECHK.TRANS64.TRYWAIT P0, [R0+URZ+0x68], R9 ;  /* 0x00006809000075a7 */ /* 0x0044e400080011ff */
[----:B---3--:R-:W-:Y:S05]  /*9c80*/  @!P0 NANOSLEEP.SYNCS 0x989680 ;  /* 0x009896800000895d */ /* 0x008fea0003900000 */
[----:B------:R-:W3:Y:S02]  /*9c90*/  @!P0 SYNCS.PHASECHK.TRANS64 P0, [R0+URZ+0x68], R9 ;  /* 0x00006809000085a7 */ /* 0x000ee400080010ff */
[----:B---3--:R-:W-:Y:S05]  /*9ca0*/  @!P0 BRA `(.L_x_170) ;  /* 0xfffffffc00f08947 */ /* 0x008fea000383ffff */
[----:B------:R-:W-:Y:S05]  /*9cb0*/  BRA `(.L_x_171) ;  /* 0xffffffac00b07947 */ /* 0x000fea000383ffff */
.L_x_85:
[----:B------:R-:W-:-:S07]  /*9cc0*/  MOV R0, UR21 ;  /* 0x0000001500007c02 */ /* 0x000fce0008000f00 */
.L_x_172:
[----:B---3--:R3:W4:Y:S02]  /*9cd0*/  SYNCS.PHASECHK.TRANS64.TRYWAIT P0, [R0+URZ+0x50], R3 ;  /* 0x00005003000075a7 */ /* 0x00872400080011ff */
[----:B----4-:R-:W-:Y:S05]  /*9ce0*/  @!P0 NANOSLEEP.SYNCS 0x989680 ;  /* 0x009896800000895d */ /* 0x010fea0003900000 */
[----:B------:R-:W4:Y:S02]  /*9cf0*/  @!P0 SYNCS.PHASECHK.TRANS64 P0, [R0+URZ+0x50], R3 ;  /* 0x00005003000085a7 */ /* 0x000f2400080010ff */
[----:B----4-:R-:W-:Y:S05]  /*9d00*/  @!P0 BRA `(.L_x_172) ;  /* 0xfffffffc00f08947 */ /* 0x010fea000383ffff */
[----:B------:R-:W-:Y:S05]  /*9d10*/  BRA `(.L_x_173) ;  /* 0xffffffb000287947 */ /* 0x000fea000383ffff */
.L_x_86:
[----:B---3--:R-:W-:-:S07]  /*9d20*/  MOV R0, UR21 ;  /* 0x0000001500007c02 */ /* 0x008fce0008000f00 */
.L_x_174:
[----:B---3--:R3:W4:Y:S02]  /*9d30*/  SYNCS.PHASECHK.TRANS64.TRYWAIT P0, [R0+URZ+0x58], R3 ;  /* 0x00005803000075a7 */ /* 0x00872400080011ff */
[----:B----4-:R-:W-:Y:S05]  /*9d40*/  @!P0 NANOSLEEP.SYNCS 0x989680 ;  /* 0x009896800000895d */ /* 0x010fea0003900000 */
[----:B------:R-:W4:Y:S02]  /*9d50*/  @!P0 SYNCS.PHASECHK.TRANS64 P0, [R0+URZ+0x58], R3 ;  /* 0x00005803000085a7 */ /* 0x000f2400080010ff */
[----:B----4-:R-:W-:Y:S05]  /*9d60*/  @!P0 BRA `(.L_x_174) ;  /* 0xfffffffc00f08947 */ /* 0x010fea000383ffff */
[----:B------:R-:W-:Y:S05]  /*9d70*/  BRA `(.L_x_175) ;  /* 0xffffffb000187947 */ /* 0x000fea000383ffff */
.L_x_87:
[----:B---3--:R-:W-:-:S07]  /*9d80*/  MOV R0, UR21 ;  /* 0x0000001500007c02 */ /* 0x008fce0008000f00 */
.L_x_176:
[----:B---3--:R3:W4:Y:S02]  /*9d90*/  SYNCS.PHASECHK.TRANS64.TRYWAIT P0, [R0+URZ+0x60], R3 ;  /* 0x00006003000075a7 */ /* 0x00872400080011ff */
[----:B----4-:R-:W-:Y:S05]  /*9da0*/  @!P0 NANOSLEEP.SYNCS 0x989680 ;  /* 0x009896800000895d */ /* 0x010fea0003900000 */
[----:B------:R-:W4:Y:S02]  /*9db0*/  @!P0 SYNCS.PHASECHK.TRANS64 P0, [R0+URZ+0x60], R3 ;  /* 0x00006003000085a7 */ /* 0x000f2400080010ff */
[----:B----4-:R-:W-:Y:S05]  /*9dc0*/  @!P0 BRA `(.L_x_176) ;  /* 0xfffffffc00f08947 */ /* 0x010fea000383ffff */
[----:B------:R-:W-:Y:S05]  /*9dd0*/  BRA `(.L_x_177) ;  /* 0xffffffb000087947 */ /* 0x000fea000383ffff */
.L_x_89:
[----:B-1----:R1:W2:Y:S02]  /*9de0*/  SYNCS.PHASECHK.TRANS64.TRYWAIT P0, [R3+URZ+0x80], R0 ;  /* 0x00008000030075a7 */ /* 0x0022a400080011ff */
[----:B--2---:R-:W-:Y:S05]  /*9df0*/  @!P0 NANOSLEEP.SYNCS 0x989680 ;  /* 0x009896800000895d */ /* 0x004fea0003900000 */
[----:B------:R-:W2:Y:S02]  /*9e00*/  @!P0 SYNCS.PHASECHK.TRANS64 P0, [R3+URZ+0x80], R0 ;  /* 0x00008000030085a7 */ /* 0x000ea400080010ff */
[----:B--2---:R-:W-:Y:S05]  /*9e10*/  @!P0 BRA `(.L_x_89) ;  /* 0xfffffffc00f08947 */ /* 0x004fea000383ffff */
[----:B------:R-:W-:Y:S05]  /*9e20*/  BRA `(.L_x_178) ;  /* 0xffffffb000d47947 */ /* 0x000fea000383ffff */
.L_x_100:
[----:B-1----:R-:W-:Y:S04]  /*9e30*/  MOV R0, UR44 ;  /* 0x0000002c00007c02 */ /* 0x002fe80008000f00 */
[----:B------:R1:W2:Y:S03]  /*9e40*/  SYNCS.PHASECHK.TRANS64.TRYWAIT P1, [R0+URZ+0x30], R5 ;  /* 0x00003005000075a7 */ /* 0x0002a600080211ff */
[----:B--2---:R-:W-:Y:S05]  /*9e50*/  @!P1 NANOSLEEP.SYNCS 0x989680 ;  /* 0x009896800000995d */ /* 0x004fea0003900000 */
[----:B------:R-:W2:Y:S02]  /*9e60*/  @!P1 SYNCS.PHASECHK.TRANS64 P1, [R0+URZ+0x30], R5 ;  /* 0x00003005000095a7 */ /* 0x000ea400080210ff */
[----:B--2---:R-:W-:Y:S05]  /*9e70*/  @!P1 BRA `(.L_x_100) ;  /* 0xfffffffc00ec9947 */ /* 0x004fea000383ffff */
[----:B------:R-:W-:Y:S05]  /*9e80*/  BRA `(.L_x_99) ;  /* 0xffffffc000687947 */ /* 0x000fea000383ffff */
.L_x_102:
[----:B-1----:R1:W4:Y:S02]  /*9e90*/  SYNCS.PHASECHK.TRANS64.TRYWAIT P0, [R98+URZ+0xa0], R3 ;  /* 0x0000a003620075a7 */ /* 0x00232400080011ff */
[----:B----4-:R-:W-:Y:S05]  /*9ea0*/  @!P0 NANOSLEEP.SYNCS 0x989680 ;  /* 0x009896800000895d */ /* 0x010fea0003900000 */
[----:B------:R-:W4:Y:S02]  /*9eb0*/  @!P0 SYNCS.PHASECHK.TRANS64 P0, [R98+URZ+0xa0], R3 ;  /* 0x0000a003620085a7 */ /* 0x000f2400080010ff */
[----:B----4-:R-:W-:Y:S05]  /*9ec0*/  @!P0 BRA `(.L_x_102) ;  /* 0xfffffffc00f08947 */ /* 0x010fea000383ffff */
[----:B------:R-:W-:Y:S05]  /*9ed0*/  BRA `(.L_x_101) ;  /* 0xffffffc000947947 */ /* 0x000fea000383ffff */
.L_x_111:
[----:B--2---:R2:W3:Y:S02]  /*9ee0*/  SYNCS.PHASECHK.TRANS64.TRYWAIT P0, [R3+URZ+0x30], R0 ;  /* 0x00003000030075a7 */ /* 0x0044e400080011ff */
[----:B---3--:R-:W-:Y:S05]  /*9ef0*/  @!P0 NANOSLEEP.SYNCS 0x989680 ;  /* 0x009896800000895d */ /* 0x008fea0003900000 */
[----:B------:R-:W3:Y:S02]  /*9f00*/  @!P0 SYNCS.PHASECHK.TRANS64 P0, [R3+URZ+0x30], R0 ;  /* 0x00003000030085a7 */ /* 0x000ee400080010ff */
[----:B---3--:R-:W-:Y:S05]  /*9f10*/  @!P0 BRA `(.L_x_111) ;  /* 0xfffffffc00f08947 */ /* 0x008fea000383ffff */
[----:B------:R-:W-:Y:S05]  /*9f20*/  BRA `(.L_x_110) ;  /* 0xffffffcc00787947 */ /* 0x000fea000383ffff */
.L_x_119:
[----:B-1----:R1:W3:Y:S02]  /*9f30*/  SYNCS.PHASECHK.TRANS64.TRYWAIT P0, [R63+URZ+0x30], R4 ;  /* 0x000030043f0075a7 */ /* 0x0022e400080011ff */
[----:B---3--:R-:W-:Y:S05]  /*9f40*/  @!P0 NANOSLEEP.SYNCS 0x989680 ;  /* 0x009896800000895d */ /* 0x008fea0003900000 */
[----:B------:R-:W3:Y:S02]  /*9f50*/  @!P0 SYNCS.PHASECHK.TRANS64 P0, [R63+URZ+0x30], R4 ;  /* 0x000030043f0085a7 */ /* 0x000ee400080010ff */
[----:B---3--:R-:W-:Y:S05]  /*9f60*/  @!P0 BRA `(.L_x_119) ;  /* 0xfffffffc00f08947 */ /* 0x008fea000383ffff */
[----:B------:R-:W-:Y:S05]  /*9f70*/  BRA `(.L_x_118) ;  /* 0xffffffd800807947 */ /* 0x000fea000383ffff */
.L_x_127:
[----:B-1----:R1:W3:Y:S02]  /*9f80*/  SYNCS.PHASECHK.TRANS64.TRYWAIT P0, [R108+URZ+0x30], R3 ;  /* 0x000030036c0075a7 */ /* 0x0022e400080011ff */
[----:B---3--:R-:W-:Y:S05]  /*9f90*/  @!P0 NANOSLEEP.SYNCS 0x989680 ;  /* 0x009896800000895d */ /* 0x008fea0003900000 */
[----:B------:R-:W3:Y:S02]  /*9fa0*/  @!P0 SYNCS.PHASECHK.TRANS64 P0, [R108+URZ+0x30], R3 ;  /* 0x000030036c0085a7 */ /* 0x000ee400080010ff */
[----:B---3--:R-:W-:Y:S05]  /*9fb0*/  @!P0 BRA `(.L_x_127) ;  /* 0xfffffffc00f08947 */ /* 0x008fea000383ffff */
[----:B------:R-:W-:Y:S05]  /*9fc0*/  BRA `(.L_x_126) ;  /* 0xffffffe400847947 */ /* 0x000fea000383ffff */
        .weak           $__internal_0_$__cuda_sm10x_tcgen05_guardrail_trap_col_being_dealloced_not_returned_by_alloc
        .type           $__internal_0_$__cuda_sm10x_tcgen05_guardrail_trap_col_being_dealloced_not_returned_by_alloc,@function
        .size           $__internal_0_$__cuda_sm10x_tcgen05_guardrail_trap_col_being_dealloced_not_returned_by_alloc,($__internal_1_$__cuda_sm10x_tcgen05_guardrail_trap_phase_invalid_during_alloc - $__internal_0_$__cuda_sm10x_tcgen05_guardrail_trap_col_being_dealloced_not_returned_by_alloc)
$__internal_0_$__cuda_sm10x_tcgen05_guardrail_trap_col_being_dealloced_not_returned_by_alloc:
[----:B------:R-:W-:Y:S05]  /*9fd0*/  BPT.TRAP 0x1 ;  /* 0x000000040000795c */ /* 0x000fea0000300000 */
[----:B------:R-:W-:-:S04]  /*9fe0*/  HFMA2 R3, -RZ, RZ, 0, 0 ;  /* 0x00000000ff037431 */ /* 0x000fc800000001ff */
[----:B------:R-:W-:Y:S05]  /*9ff0*/  RET.REL.NODEC R2 `(_ZN7cutlass13device_kernelINS_4gemm6kernel13GemmUniversalIN4cute5tupleIJiiiiEEENS1_10collective13CollectiveMmaINS1_35MainloopSm100TmaUmmaWarpSpecializedILi3ELi2ELi4ENS5_IJNS4_1CILi1EEENSA_ILi2EEESB_EEEEENS5_IJNSA_ILi64EEENSA_ILi256EEENSA_ILi32EEEEEENS_6half_tENS5_IJlSB_lEEESJ_SK_NS4_8TiledMMAINS4_8MMA_AtomIJNS4_20SM100_MMA_F16BF16_SSISJ_SJ_fLi64ELi256ELNS4_4UMMA5MajorE0ELSP_0ELNSO_7ScaleInE0ELSQ_0EEEEEENS4_6LayoutINS5_IJSB_SB_SB_EEENS5_IJNSA_ILi0EEESV_SV_EEEEENS5_IJNS4_10UnderscoreESY_SY_EEEEENS4_23SM90_TMA_LOAD_MULTICASTENS4_14ComposedLayoutINS4_7SwizzleILi2ELi4ELi3EEENS4_18smem_ptr_flag_bitsILi16EEENST_INS5_IJNSA_ILi8EEESH_EEENS5_IJSH_SB_EEEEEEEvNS4_8identityENS4_13SM90_TMA_LOADES1B_vS1C_EENS_8epilogue10collective18CollectiveEpilogueINS1F_23Sm100TmaWarpSpecializedILi4ELi2ELi32ELb1ELb0EEEJSI_NS5_IJNST_ISF_SB_EES1K_EEESJ_SK_SJ_SK_NS1F_6fusion15FusionCallbacksIS1J_NS1M_17LinearCombinationISJ_fSJ_fLNS_15FloatRoundStyleE2EEESI_S1L_JEEENS4_5SM1004TMEM4LOAD26SM100_TMEM_LOAD_16dp256b8xES1D_NS12_INS13_ILi3ELi4ELi3EEES16_NST_INS5_IJS17_SF_EEENS5_IJSF_SB_EEEEEEENS4_17SM75_U32x4_LDSM_NENS4_14SM90_TMA_STOREES20_NS4_17SM90_U32x4_STSM_NENS4_39AutoVectorizingCopyWithAssumedAlignmentILi128EEEEEEvvEEEEvNT_6ParamsE) ;  /* 0xffffff6002007950 */ /* 0x000fea0003c3ffff */
        .weak           $__internal_1_$__cuda_sm10x_tcgen05_guardrail_trap_phase_invalid_during_alloc
        .type           $__internal_1_$__cuda_sm10x_tcgen05_guardrail_trap_phase_invalid_during_alloc,@function
        .size           $__internal_1_$__cuda_sm10x_tcgen05_guardrail_trap_phase_invalid_during_alloc,($__internal_2_$__cuda_sm10x_tcgen05_guardrail_trap_unallocated_columns_being_dealloced - $__internal_1_$__cuda_sm10x_tcgen05_guardrail_trap_phase_invalid_during_alloc)
$__internal_1_$__cuda_sm10x_tcgen05_guardrail_trap_phase_invalid_during_alloc:
[----:B------:R-:W-:Y:S05]  /*a000*/  BPT.TRAP 0x1 ;  /* 0x000000040000795c */ /* 0x000fea0000300000 */
[----:B------:R-:W-:-:S04]  /*a010*/  MOV R5, 0x0 ;  /* 0x0000000000057802 */ /* 0x000fc80000000f00 */
[----:B------:R-:W-:Y:S05]  /*a020*/  RET.REL.NODEC R4 `(_ZN7cutlass13device_kernelINS_4gemm6kernel13GemmUniversalIN4cute5tupleIJiiiiEEENS1_10collective13CollectiveMmaINS1_35MainloopSm100TmaUmmaWarpSpecializedILi3ELi2ELi4ENS5_IJNS4_1CILi1EEENSA_ILi2EEESB_EEEEENS5_IJNSA_ILi64EEENSA_ILi256EEENSA_ILi32EEEEEENS_6half_tENS5_IJlSB_lEEESJ_SK_NS4_8TiledMMAINS4_8MMA_AtomIJNS4_20SM100_MMA_F16BF16_SSISJ_SJ_fLi64ELi256ELNS4_4UMMA5MajorE0ELSP_0ELNSO_7ScaleInE0ELSQ_0EEEEEENS4_6LayoutINS5_IJSB_SB_SB_EEENS5_IJNSA_ILi0EEESV_SV_EEEEENS5_IJNS4_10UnderscoreESY_SY_EEEEENS4_23SM90_TMA_LOAD_MULTICASTENS4_14ComposedLayoutINS4_7SwizzleILi2ELi4ELi3EEENS4_18smem_ptr_flag_bitsILi16EEENST_INS5_IJNSA_ILi8EEESH_EEENS5_IJSH_SB_EEEEEEEvNS4_8identityENS4_13SM90_TMA_LOADES1B_vS1C_EENS_8epilogue10collective18CollectiveEpilogueINS1F_23Sm100TmaWarpSpecializedILi4ELi2ELi32ELb1ELb0EEEJSI_NS5_IJNST_ISF_SB_EES1K_EEESJ_SK_SJ_SK_NS1F_6fusion15FusionCallbacksIS1J_NS1M_17LinearCombinationISJ_fSJ_fLNS_15FloatRoundStyleE2EEESI_S1L_JEEENS4_5SM1004TMEM4LOAD26SM100_TMEM_LOAD_16dp256b8xES1D_NS12_INS13_ILi3ELi4ELi3EEES16_NST_INS5_IJS17_SF_EEENS5_IJSF_SB_EEEEEEENS4_17SM75_U32x4_LDSM_NENS4_14SM90_TMA_STOREES20_NS4_17SM90_U32x4_STSM_NENS4_39AutoVectorizingCopyWithAssumedAlignmentILi128EEEEEEvvEEEEvNT_6ParamsE) ;  /* 0xffffff5c04f47950 */ /* 0x000fea0003c3ffff */
        .weak           $__internal_2_$__cuda_sm10x_tcgen05_guardrail_trap_unallocated_columns_being_dealloced
        .type           $__internal_2_$__cuda_sm10x_tcgen05_guardrail_trap_unallocated_columns_being_dealloced,@function
        .size           $__internal_2_$__cuda_sm10x_tcgen05_guardrail_trap_unallocated_columns_being_dealloced,(.L_x_180 - $__internal_2_$__cuda_sm10x_tcgen05_guardrail_trap_unallocated_columns_being_dealloced)
$__internal_2_$__cuda_sm10x_tcgen05_guardrail_trap_unallocated_columns_being_dealloced:
[----:B------:R-:W-:Y:S05]  /*a030*/  BPT.TRAP 0x1 ;  /* 0x000000040000795c */ /* 0x000fea0000300000 */
[----:B------:R-:W-:-:S04]  /*a040*/  HFMA2 R3, -RZ, RZ, 0, 0 ;  /* 0x00000000ff037431 */ /* 0x000fc800000001ff */
[----:B------:R-:W-:Y:S05]  /*a050*/  RET.REL.NODEC R2 `(_ZN7cutlass13device_kernelINS_4gemm6kernel13GemmUniversalIN4cute5tupleIJiiiiEEENS1_10collective13CollectiveMmaINS1_35MainloopSm100TmaUmmaWarpSpecializedILi3ELi2ELi4ENS5_IJNS4_1CILi1EEENSA_ILi2EEESB_EEEEENS5_IJNSA_ILi64EEENSA_ILi256EEENSA_ILi32EEEEEENS_6half_tENS5_IJlSB_lEEESJ_SK_NS4_8TiledMMAINS4_8MMA_AtomIJNS4_20SM100_MMA_F16BF16_SSISJ_SJ_fLi64ELi256ELNS4_4UMMA5MajorE0ELSP_0ELNSO_7ScaleInE0ELSQ_0EEEEEENS4_6LayoutINS5_IJSB_SB_SB_EEENS5_IJNSA_ILi0EEESV_SV_EEEEENS5_IJNS4_10UnderscoreESY_SY_EEEEENS4_23SM90_TMA_LOAD_MULTICASTENS4_14ComposedLayoutINS4_7SwizzleILi2ELi4ELi3EEENS4_18smem_ptr_flag_bitsILi16EEENST_INS5_IJNSA_ILi8EEESH_EEENS5_IJSH_SB_EEEEEEEvNS4_8identityENS4_13SM90_TMA_LOADES1B_vS1C_EENS_8epilogue10collective18CollectiveEpilogueINS1F_23Sm100TmaWarpSpecializedILi4ELi2ELi32ELb1ELb0EEEJSI_NS5_IJNST_ISF_SB_EES1K_EEESJ_SK_SJ_SK_NS1F_6fusion15FusionCallbacksIS1J_NS1M_17LinearCombinationISJ_fSJ_fLNS_15FloatRoundStyleE2EEESI_S1L_JEEENS4_5SM1004TMEM4LOAD26SM100_TMEM_LOAD_16dp256b8xES1D_NS12_INS13_ILi3ELi4ELi3EEES16_NST_INS5_IJS17_SF_EEENS5_IJSF_SB_EEEEEEENS4_17SM75_U32x4_LDSM_NENS4_14SM90_TMA_STOREES20_NS4_17SM90_U32x4_STSM_NENS4_39AutoVectorizingCopyWithAssumedAlignmentILi128EEEEEEvvEEEEvNT_6ParamsE) ;  /* 0xffffff5c02e87950 */ /* 0x000fea0003c3ffff */
.L_x_179:
[----:B------:R-:W-:-:S00]  /*a060*/  BRA `(.L_x_179) ;  /* 0xfffffffc00fc7947 */ /* 0x000fc0000383ffff */
[----:B------:R-:W-:-:S00]  /*a070*/  NOP ;  /* 0x0000000000007918 */ /* 0x000fc00000000000 */
        /* <DEDUP_REMOVED lines=8> */
.L_x_180:


//--------------------- .nv.global.init           --------------------------
	.section	.nv.global.init,"aw",@progbits
.nv.global.init:
	.type		$str$27,@object
	.size		$str$27,($str$28 - $str$27)
$str$27:
        /*0000*/ 	.byte	0x28, 0x61, 0x64, 0x64, 0x72, 0x65, 0x73, 0x73, 0x20, 0x26, 0x20, 0x6d, 0x61, 0x73, 0x6b, 0x29
        /*0010*/ 	.byte	0x20, 0x3d, 0x3d, 0x20, 0x30, 0x00
	.type		$str$28,@object
	.size		$str$28,($str$26 - $str$28)
$str$28:
        /*0016*/ 	.byte	0x2f, 0x74, 0x6d, 0x70, 0x2f, 0x63, 0x75, 0x74, 0x6c, 0x61, 0x73, 0x73, 0x5f, 0x73, 0x77, 0x65
        /*0026*/ 	.byte	0x65, 0x70, 0x5f, 0x73, 0x72, 0x63, 0x2f, 0x69, 0x6e, 0x63, 0x6c, 0x75, 0x64, 0x65, 0x2f, 0x63
        /*0036*/ 	.byte	0x75, 0x74, 0x65, 0x2f, 0x70, 0x6f, 0x69, 0x6e, 0x74, 0x65, 0x72, 0x5f, 0x66, 0x6c, 0x61, 0x67
        /*0046*/ 	.byte	0x67, 0x65, 0x64, 0x2e, 0x68, 0x70, 0x70, 0x00
	.type		$str$26,@object
	.size		$str$26,($str$25 - $str$26)
$str$26:
        /*004e*/ 	.byte	0x2f, 0x74, 0x6d, 0x70, 0x2f, 0x63, 0x75, 0x74, 0x6c, 0x61, 0x73, 0x73, 0x5f, 0x73, 0x77, 0x65
        /*005e*/ 	.byte	0x65, 0x70, 0x5f, 0x73, 0x72, 0x63, 0x2f, 0x69, 0x6e, 0x63, 0x6c, 0x75, 0x64, 0x65, 0x2f, 0x63
        /*006e*/ 	.byte	0x75, 0x74, 0x65, 0x2f, 0x61, 0x74, 0x6f, 0x6d, 0x2f, 0x63, 0x6f, 0x70, 0x79, 0x5f, 0x74, 0x72
        /*007e*/ 	.byte	0x61, 0x69, 0x74, 0x73, 0x5f, 0x73, 0x6d, 0x31, 0x30, 0x30, 0x2e, 0x68, 0x70, 0x70, 0x00
	.type		$str$25,@object
	.size		$str$25,(__unnamed_1 - $str$25)
$str$25:
        /*008d*/ 	.byte	0x28, 0x28, 0x75, 0x69, 0x6e, 0x74, 0x33, 0x32, 0x5f, 0x74, 0x28, 0x74, 0x68, 0x72, 0x65, 0x61
        /*009d*/ 	.byte	0x64, 0x49, 0x64, 0x78, 0x2e, 0x78, 0x29, 0x20, 0x2f, 0x20, 0x33, 0x32, 0x29, 0x20, 0x25, 0x20
        /*00ad*/ 	.byte	0x34, 0x29, 0x20, 0x3d, 0x3d, 0x20, 0x28, 0x28, 0x28, 0x74, 0x6d, 0x65, 0x6d, 0x5f, 0x61, 0x64
        /*00bd*/ 	.byte	0x64, 0x72, 0x20, 0x3e, 0x3e, 0x20, 0x31, 0x36, 0x29, 0x20, 0x2f, 0x20, 0x33, 0x32, 0x29, 0x20
        /*00cd*/ 	.byte	0x25, 0x20, 0x34, 0x29, 0x00
	.type		__unnamed_1,@object
	.size		__unnamed_1,(__unnamed_2 - __unnamed_1)
__unnamed_1:
        /*00d2*/ 	.byte	0x61, 0x75, 0x74, 0x6f, 0x20, 0x63, 0x75, 0x74, 0x65, 0x3a, 0x3a, 0x61, 0x73, 0x5f, 0x70, 0x6f
        /* <DEDUP_REMOVED lines=24> */
        /*0262*/ 	.byte	0x3e, 0x3e, 0x3e, 0x5d, 0x00
	.type		__unnamed_2,@object
	.size		__unnamed_2,(.L_2 - __unnamed_2)
__unnamed_2:
        /* <DEDUP_REMOVED lines=46> */
        /*0547*/ 	.byte	0x75, 0x74, 0x65, 0x3a, 0x3a, 0x43, 0x3c, 0x30, 0x3e, 0x3e, 0x3e, 0x3e, 0x5d, 0x00
.L_2:


//--------------------- .nv.shared._ZN7cutlass13device_kernelINS_4gemm6kernel13GemmUniversalIN4cute5tupleIJiiiiEEENS1_10collective13CollectiveMmaINS1_35MainloopSm100TmaUmmaWarpSpecializedILi3ELi2ELi4ENS5_IJNS4_1CILi1EEENSA_ILi2EEESB_EEEEENS5_IJNSA_ILi64EEENSA_ILi256EEENSA_ILi32EEEEEENS_6half_tENS5_IJlSB_lEEESJ_SK_NS4_8TiledMMAINS4_8MMA_AtomIJNS4_20SM100_MMA_F16BF16_SSISJ_SJ_fLi64ELi256ELNS4_4UMMA5MajorE0ELSP_0ELNSO_7ScaleInE0ELSQ_0EEEEEENS4_6LayoutINS5_IJSB_SB_SB_EEENS5_IJNSA_ILi0EEESV_SV_EEEEENS5_IJNS4_10UnderscoreESY_SY_EEEEENS4_23SM90_TMA_LOAD_MULTICASTENS4_14ComposedLayoutINS4_7SwizzleILi2ELi4ELi3EEENS4_18smem_ptr_flag_bitsILi16EEENST_INS5_IJNSA_ILi8EEESH_EEENS5_IJSH_SB_EEEEEEEvNS4_8identityENS4_13SM90_TMA_LOADES1B_vS1C_EENS_8epilogue10collective18CollectiveEpilogueINS1F_23Sm100TmaWarpSpecializedILi4ELi2ELi32ELb1ELb0EEEJSI_NS5_IJNST_ISF_SB_EES1K_EEESJ_SK_SJ_SK_NS1F_6fusion15FusionCallbacksIS1J_NS1M_17LinearCombinationISJ_fSJ_fLNS_15FloatRoundStyleE2EEESI_S1L_JEEENS4_5SM1004TMEM4LOAD26SM100_TMEM_LOAD_16dp256b8xES1D_NS12_INS13_ILi3ELi4ELi3EEES16_NST_INS5_IJS17_SF_EEENS5_IJSF_SB_EEEEEEENS4_17SM75_U32x4_LDSM_NENS4_14SM90_TMA_STOREES20_NS4_17SM90_U32x4_STSM_NENS4_39AutoVectorizingCopyWithAssumedAlignmentILi128EEEEEEvvEEEEvNT_6ParamsE --------------------------
	.section	.nv.shared._ZN7cutlass13device_kernelINS_4gemm6kernel13GemmUniversalIN4cute5tupleIJiiiiEEENS1_10collective13CollectiveMmaINS1_35MainloopSm100TmaUmmaWarpSpecializedILi3ELi2ELi4ENS5_IJNS4_1CILi1EEENSA_ILi2EEESB_EEEEENS5_IJNSA_ILi64EEENSA_ILi256EEENSA_ILi32EEEEEENS_6half_tENS5_IJlSB_lEEESJ_SK_NS4_8TiledMMAINS4_8MMA_AtomIJNS4_20SM100_MMA_F16BF16_SSISJ_SJ_fLi64ELi256ELNS4_4UMMA5MajorE0ELSP_0ELNSO_7ScaleInE0ELSQ_0EEEEEENS4_6LayoutINS5_IJSB_SB_SB_EEENS5_IJNSA_ILi0EEESV_SV_EEEEENS5_IJNS4_10UnderscoreESY_SY_EEEEENS4_23SM90_TMA_LOAD_MULTICASTENS4_14ComposedLayoutINS4_7SwizzleILi2ELi4ELi3EEENS4_18smem_ptr_flag_bitsILi16EEENST_INS5_IJNSA_ILi8EEESH_EEENS5_IJSH_SB_EEEEEEEvNS4_8identityENS4_13SM90_TMA_LOADES1B_vS1C_EENS_8epilogue10collective18CollectiveEpilogueINS1F_23Sm100TmaWarpSpecializedILi4ELi2ELi32ELb1ELb0EEEJSI_NS5_IJNST_ISF_SB_EES1K_EEESJ_SK_SJ_SK_NS1F_6fusion15FusionCallbacksIS1J_NS1M_17LinearCombinationISJ_fSJ_fLNS_15FloatRoundStyleE2EEESI_S1L_JEEENS4_5SM1004TMEM4LOAD26SM100_TMEM_LOAD_16dp256b8xES1D_NS12_INS13_ILi3ELi4ELi3EEES16_NST_INS5_IJS17_SF_EEENS5_IJSF_SB_EEEEEEENS4_17SM75_U32x4_LDSM_NENS4_14SM90_TMA_STOREES20_NS4_17SM90_U32x4_STSM_NENS4_39AutoVectorizingCopyWithAssumedAlignmentILi128EEEEEEvvEEEEvNT_6ParamsE,"aw",@nobits
	.sectionflags	@""
	.align	16
	.zero		1024


//--------------------- .nv.shared.reserved.0     --------------------------
	.section	.nv.shared.reserved.0,"aw",@nobits
	.weak		__nv_reservedSMEM_offset_0_alias
	.size		__nv_reservedSMEM_offset_0_alias, 0, 64
	.other		__nv_reservedSMEM_offset_0_alias,@"STO_CUDA_RESERVED_SHARED STV_DEFAULT"
__nv_reservedSMEM_offset_0_alias:
	.zero		0
.nv.shared.reserved.0:
	.zero		64
	.weak		__nv_reservedSMEM_tcgen05_partition
	.type		__nv_reservedSMEM_tcgen05_partition,@object
	.size		__nv_reservedSMEM_tcgen05_partition,(.L_0 - __nv_reservedSMEM_tcgen05_partition)
__nv_reservedSMEM_tcgen05_partition:
	.zero		32
.L_0:


//--------------------- .nv.global                --------------------------
	.section	.nv.global,"aw",@nobits
.nv.global:
	.type		_ZN39_INTERNAL_e628391f_4_k_cu_3ba819df_62154cute1_E,@object
	.size		_ZN39_INTERNAL_e628391f_4_k_cu_3ba819df_62154cute1_E,(_ZN39_INTERNAL_e628391f_4_k_cu_3ba819df_62154cuda3std3__45__cpo6cbeginE - _ZN39_INTERNAL_e628391f_4_k_cu_3ba819df_62154cute1_E)
_ZN39_INTERNAL_e628391f_4_k_cu_3ba819df_62154cute1_E:
	.zero		1
	.type		_ZN39_INTERNAL_e628391f_4_k_cu_3ba819df_62154cuda3std3__45__cpo6cbeginE,@object
	.size		_ZN39_INTERNAL_e628391f_4_k_cu_3ba819df_62154cuda3std3__45__cpo6cbeginE,(_ZN39_INTERNAL_e628391f_4_k_cu_3ba819df_62154cuda3std3__48in_placeE - _ZN39_INTERNAL_e628391f_4_k_cu_3ba819df_62154cuda3std3__45__cpo6cbeginE)
_ZN39_INTERNAL_e628391f_4_k_cu_3ba819df_62154cuda3std3__45__cpo6cbeginE:
	.zero		1
	.type		_ZN39_INTERNAL_e628391f_4_k_cu_3ba819df_62154cuda3std3__48in_placeE,@object
	.size		_ZN39_INTERNAL_e628391f_4_k_cu_3ba819df_62154cuda3std3__48in_placeE,(_ZN39_INTERNAL_e628391f_4_k_cu_3ba819df_62154cuda3std6ranges3__45__cpo9iter_moveE - _ZN39_INTERNAL_e628391f_4_k_cu_3ba819df_62154cuda3std3__48in_placeE)
_ZN39_INTERNAL_e628391f_4_k_cu_3ba819df_62154cuda3std3__48in_placeE:
	.zero		1
	.type		_ZN39_INTERNAL_e628391f_4_k_cu_3ba819df_62154cuda3std6ranges3__45__cpo9iter_moveE,@object
	.size		_ZN39_INTERNAL_e628391f_4_k_cu_3ba819df_62154cuda3std6ranges3__45__cpo9iter_moveE,(_ZN39_INTERNAL_e628391f_4_k_cu_3ba819df_62154cuda3std3__45__cpo5beginE - _ZN39_INTERNAL_e628391f_4_k_cu_3ba819df_62154cuda3std6ranges3__45__cpo9iter_moveE)
_ZN39_INTERNAL_e628391f_4_k_cu_3ba819df_62154cuda3std6ranges3__45__cpo9iter_moveE:
	.zero		1
	.type		_ZN39_INTERNAL_e628391f_4_k_cu_3ba819df_62154cuda3std3__45__cpo5beginE,@object
	.size		_ZN39_INTERNAL_e628391f_4_k_cu_3ba819df_62154cuda3std3__45__cpo5beginE,(_ZN39_INTERNAL_e628391f_4_k_cu_3ba819df_62154cuda3std3__441_GLOBAL__N__e628391f_4_k_cu_3ba819df_62156ignoreE - _ZN39_INTERNAL_e628391f_4_k_cu_3ba819df_62154cuda3std3__45__cpo5beginE)
_ZN39_INTERNAL_e628391f_4_k_cu_3ba819df_62154cuda3std3__45__cpo5beginE:
	.zero		1
	.type		_ZN39_INTERNAL_e628391f_4_k_cu_3ba819df_62154cuda3std3__441_GLOBAL__N__e628391f_4_k_cu_3ba819df_62156ignoreE,@object
	.size		_ZN39_INTERNAL_e628391f_4_k_cu_3ba819df_62154cuda3std3__441_GLOBAL__N__e628391f_4_k_cu_3ba819df_62156ignoreE,(_ZN39_INTERNAL_e628391f_4_k_cu_3ba819df_62154cute7productE - _ZN39_INTERNAL_e628391f_4_k_cu_3ba819df_62154cuda3std3__441_GLOBAL__N__e628391f_4_k_cu_3ba819df_62156ignoreE)
_ZN39_INTERNAL_e628391f_4_k_cu_3ba819df_62154cuda3std3__441_GLOBAL__N__e628391f_4_k_cu_3ba819df_62156ignoreE:
	.zero		1
	.type		_ZN39_INTERNAL_e628391f_4_k_cu_3ba819df_62154cute7productE,@object
	.size		_ZN39_INTERNAL_e628391f_4_k_cu_3ba819df_62154cute7productE,(_ZN39_INTERNAL_e628391f_4_k_cu_3ba819df_62154cuda3std3__45__cpo3endE - _ZN39_INTERNAL_e628391f_4_k_cu_3ba819df_62154cute7productE)
_ZN39_INTERNAL_e628391f_4_k_cu_3ba819df_62154cute7productE:
	.zero		1
	.type		_ZN39_INTERNAL_e628391f_4_k_cu_3ba819df_62154cuda3std3__45__cpo3endE,@object
	.size		_ZN39_INTERNAL_e628391f_4_k_cu_3ba819df_62154cuda3std3__45__cpo3endE,(_ZN39_INTERNAL_e628391f_4_k_cu_3ba819df_62154cuda3std3__419piecewise_constructE - _ZN39_INTERNAL_e628391f_4_k_cu_3ba819df_62154cuda3std3__45__cpo3endE)
_ZN39_INTERNAL_e628391f_4_k_cu_3ba819df_62154cuda3std3__45__cpo3endE:
	.zero		1
	.type		_ZN39_INTERNAL_e628391f_4_k_cu_3ba819df_62154cuda3std3__419piecewise_constructE,@object
	.size		_ZN39_INTERNAL_e628391f_4_k_cu_3ba819df_62154cuda3std3__419piecewise_constructE,(_ZN39_INTERNAL_e628391f_4_k_cu_3ba819df_62154cuda3std3__45__cpo4cendE - _ZN39_INTERNAL_e628391f_4_k_cu_3ba819df_62154cuda3std3__419piecewise_constructE)
_ZN39_INTERNAL_e628391f_4_k_cu_3ba819df_62154cuda3std3__419piecewise_constructE:
	.zero		1
	.type		_ZN39_INTERNAL_e628391f_4_k_cu_3ba819df_62154cuda3std3__45__cpo4cendE,@object
	.size		_ZN39_INTERNAL_e628391f_4_k_cu_3ba819df_62154cuda3std3__45__cpo4cendE,(_ZN39_INTERNAL_e628391f_4_k_cu_3ba819df_62154cuda3std6ranges3__45__cpo4swapE - _ZN39_INTERNAL_e628391f_4_k_cu_3ba819df_62154cuda3std3__45__cpo4cendE)
_ZN39_INTERNAL_e628391f_4_k_cu_3ba819df_62154cuda3std3__45__cpo4cendE:
	.zero		1
	.type		_ZN39_INTERNAL_e628391f_4_k_cu_3ba819df_62154cuda3std6ranges3__45__cpo4swapE,@object
	.size		_ZN39_INTERNAL_e628391f_4_k_cu_3ba819df_62154cuda3std6ranges3__45__cpo4swapE,(.L_10 - _ZN39_INTERNAL_e628391f_4_k_cu_3ba819df_62154cuda3std6ranges3__45__cpo4swapE)
_ZN39_INTERNAL_e628391f_4_k_cu_3ba819df_62154cuda3std6ranges3__45__cpo4swapE:
	.zero		1
.L_10:


//--------------------- .nv.constant0._ZN7cutlass13device_kernelINS_4gemm6kernel13GemmUniversalIN4cute5tupleIJiiiiEEENS1_10collective13CollectiveMmaINS1_35MainloopSm100TmaUmmaWarpSpecializedILi3ELi2ELi4ENS5_IJNS4_1CILi1EEENSA_ILi2EEESB_EEEEENS5_IJNSA_ILi64EEENSA_ILi256EEENSA_ILi32EEEEEENS_6half_tENS5_IJlSB_lEEESJ_SK_NS4_8TiledMMAINS4_8MMA_AtomIJNS4_20SM100_MMA_F16BF16_SSISJ_SJ_fLi64ELi256ELNS4_4UMMA5MajorE0ELSP_0ELNSO_7ScaleInE0ELSQ_0EEEEEENS4_6LayoutINS5_IJSB_SB_SB_EEENS5_IJNSA_ILi0EEESV_SV_EEEEENS5_IJNS4_10UnderscoreESY_SY_EEEEENS4_23SM90_TMA_LOAD_MULTICASTENS4_14ComposedLayoutINS4_7SwizzleILi2ELi4ELi3EEENS4_18smem_ptr_flag_bitsILi16EEENST_INS5_IJNSA_ILi8EEESH_EEENS5_IJSH_SB_EEEEEEEvNS4_8identityENS4_13SM90_TMA_LOADES1B_vS1C_EENS_8epilogue10collective18CollectiveEpilogueINS1F_23Sm100TmaWarpSpecializedILi4ELi2ELi32ELb1ELb0EEEJSI_NS5_IJNST_ISF_SB_EES1K_EEESJ_SK_SJ_SK_NS1F_6fusion15FusionCallbacksIS1J_NS1M_17LinearCombinationISJ_fSJ_fLNS_15FloatRoundStyleE2EEESI_S1L_JEEENS4_5SM1004TMEM4LOAD26SM100_TMEM_LOAD_16dp256b8xES1D_NS12_INS13_ILi3ELi4ELi3EEES16_NST_INS5_IJS17_SF_EEENS5_IJSF_SB_EEEEEEENS4_17SM75_U32x4_LDSM_NENS4_14SM90_TMA_STOREES20_NS4_17SM90_U32x4_STSM_NENS4_39AutoVectorizingCopyWithAssumedAlignmentILi128EEEEEEvvEEEEvNT_6ParamsE --------------------------
	.section	.nv.constant0._ZN7cutlass13device_kernelINS_4gemm6kernel13GemmUniversalIN4cute5tupleIJiiiiEEENS1_10collective13CollectiveMmaINS1_35MainloopSm100TmaUmmaWarpSpecializedILi3ELi2ELi4ENS5_IJNS4_1CILi1EEENSA_ILi2EEESB_EEEEENS5_IJNSA_ILi64EEENSA_ILi256EEENSA_ILi32EEEEEENS_6half_tENS5_IJlSB_lEEESJ_SK_NS4_8TiledMMAINS4_8MMA_AtomIJNS4_20SM100_MMA_F16BF16_SSISJ_SJ_fLi64ELi256ELNS4_4UMMA5MajorE0ELSP_0ELNSO_7ScaleInE0ELSQ_0EEEEEENS4_6LayoutINS5_IJSB_SB_SB_EEENS5_IJNSA_ILi0EEESV_SV_EEEEENS5_IJNS4_10UnderscoreESY_SY_EEEEENS4_23SM90_TMA_LOAD_MULTICASTENS4_14ComposedLayoutINS4_7SwizzleILi2ELi4ELi3EEENS4_18smem_ptr_flag_bitsILi16EEENST_INS5_IJNSA_ILi8EEESH_EEENS5_IJSH_SB_EEEEEEEvNS4_8identityENS4_13SM90_TMA_LOADES1B_vS1C_EENS_8epilogue10collective18CollectiveEpilogueINS1F_23Sm100TmaWarpSpecializedILi4ELi2ELi32ELb1ELb0EEEJSI_NS5_IJNST_ISF_SB_EES1K_EEESJ_SK_SJ_SK_NS1F_6fusion15FusionCallbacksIS1J_NS1M_17LinearCombinationISJ_fSJ_fLNS_15FloatRoundStyleE2EEESI_S1L_JEEENS4_5SM1004TMEM4LOAD26SM100_TMEM_LOAD_16dp256b8xES1D_NS12_INS13_ILi3ELi4ELi3EEES16_NST_INS5_IJS17_SF_EEENS5_IJSF_SB_EEEEEEENS4_17SM75_U32x4_LDSM_NENS4_14SM90_TMA_STOREES20_NS4_17SM90_U32x4_STSM_NENS4_39AutoVectorizingCopyWithAssumedAlignmentILi128EEEEEEvvEEEEvNT_6ParamsE,"a",@progbits
	.sectionflags	@""
	.align	4
.nv.constant0._ZN7cutlass13device_kernelINS_4gemm6kernel13GemmUniversalIN4cute5tupleIJiiiiEEENS1_10collective13CollectiveMmaINS1_35MainloopSm100TmaUmmaWarpSpecializedILi3ELi2ELi4ENS5_IJNS4_1CILi1EEENSA_ILi2EEESB_EEEEENS5_IJNSA_ILi64EEENSA_ILi256EEENSA_ILi32EEEEEENS_6half_tENS5_IJlSB_lEEESJ_SK_NS4_8TiledMMAINS4_8MMA_AtomIJNS4_20SM100_MMA_F16BF16_SSISJ_SJ_fLi64ELi256ELNS4_4UMMA5MajorE0ELSP_0ELNSO_7ScaleInE0ELSQ_0EEEEEENS4_6LayoutINS5_IJSB_SB_SB_EEENS5_IJNSA_ILi0EEESV_SV_EEEEENS5_IJNS4_10UnderscoreESY_SY_EEEEENS4_23SM90_TMA_LOAD_MULTICASTENS4_14ComposedLayoutINS4_7SwizzleILi2ELi4ELi3EEENS4_18smem_ptr_flag_bitsILi16EEENST_INS5_IJNSA_ILi8EEESH_EEENS5_IJSH_SB_EEEEEEEvNS4_8identityENS4_13SM90_TMA_LOADES1B_vS1C_EENS_8epilogue10collective18CollectiveEpilogueINS1F_23Sm100TmaWarpSpecializedILi4ELi2ELi32ELb1ELb0EEEJSI_NS5_IJNST_ISF_SB_EES1K_EEESJ_SK_SJ_SK_NS1F_6fusion15FusionCallbacksIS1J_NS1M_17LinearCombinationISJ_fSJ_fLNS_15FloatRoundStyleE2EEESI_S1L_JEEENS4_5SM1004TMEM4LOAD26SM100_TMEM_LOAD_16dp256b8xES1D_NS12_INS13_ILi3ELi4ELi3EEES16_NST_INS5_IJS17_SF_EEENS5_IJSF_SB_EEEEEEENS4_17SM75_U32x4_LDSM_NENS4_14SM90_TMA_STOREES20_NS4_17SM90_U32x4_STSM_NENS4_39AutoVectorizingCopyWithAssumedAlignmentILi128EEEEEEvvEEEEvNT_6ParamsE:
	.zero		2944


//--------------------- SYMBOLS --------------------------

	.type		.nv.reservedSmem.offset0,@object
	.size		.nv.reservedSmem.offset0,0x4
	.type		.nv.reservedSmem.cap,@object
	.size		.nv.reservedSmem.cap,0x4
	.type		__assertfail,@function
